//
// Generated by NVIDIA NVVM Compiler
//
// Compiler Build ID: CL-36424714
// Cuda compilation tools, release 13.0, V13.0.88
// Based on NVVM 20.0.0
//

.version 9.0
.target sm_100
.address_size 64

	// .globl	_Z10PDH_kernel12atomdesc_gpuP10hist_entryiiii
// _ZZ9reductionP10hist_entryiiE7input_s has been demoted
.extern .shared .align 16 .b8 sharedMemory[];

.visible .entry _Z10PDH_kernel12atomdesc_gpuP10hist_entryiiii(
	.param .align 8 .b8 _Z10PDH_kernel12atomdesc_gpuP10hist_entryiiii_param_0[24],
	.param .u64 .ptr .align 1 _Z10PDH_kernel12atomdesc_gpuP10hist_entryiiii_param_1,
	.param .u32 _Z10PDH_kernel12atomdesc_gpuP10hist_entryiiii_param_2,
	.param .u32 _Z10PDH_kernel12atomdesc_gpuP10hist_entryiiii_param_3,
	.param .u32 _Z10PDH_kernel12atomdesc_gpuP10hist_entryiiii_param_4,
	.param .u32 _Z10PDH_kernel12atomdesc_gpuP10hist_entryiiii_param_5
)
{
	.reg .pred 	%p<46>;
	.reg .b32 	%r<212>;
	.reg .b64 	%rd<78>;
	.reg .b64 	%fd<184>;

	ld.param.u64 	%rd20, [_Z10PDH_kernel12atomdesc_gpuP10hist_entryiiii_param_0+16];
	ld.param.u64 	%rd19, [_Z10PDH_kernel12atomdesc_gpuP10hist_entryiiii_param_0+8];
	ld.param.u64 	%rd18, [_Z10PDH_kernel12atomdesc_gpuP10hist_entryiiii_param_0];
	ld.param.u64 	%rd21, [_Z10PDH_kernel12atomdesc_gpuP10hist_entryiiii_param_1];
	ld.param.u32 	%r77, [_Z10PDH_kernel12atomdesc_gpuP10hist_entryiiii_param_2];
	ld.param.u32 	%r78, [_Z10PDH_kernel12atomdesc_gpuP10hist_entryiiii_param_3];
	ld.param.u32 	%r79, [_Z10PDH_kernel12atomdesc_gpuP10hist_entryiiii_param_4];
	ld.param.u32 	%r80, [_Z10PDH_kernel12atomdesc_gpuP10hist_entryiiii_param_5];
	cvta.to.global.u64 	%rd1, %rd21;
	cvta.to.global.u64 	%rd2, %rd18;
	cvta.to.global.u64 	%rd3, %rd19;
	cvta.to.global.u64 	%rd4, %rd20;
	mov.u32 	%r1, %ntid.x;
	shl.b32 	%r4, %r1, 3;
	mov.u32 	%r81, sharedMemory;
	add.s32 	%r2, %r81, %r4;
	shl.b32 	%r3, %r1, 4;
	mov.u32 	%r5, %tid.x;
	and.b32  	%r82, %r5, 31;
	rem.s32 	%r83, %r82, %r80;
	mul.lo.s32 	%r6, %r83, %r79;
	add.s32 	%r7, %r4, %r4;
	add.s32 	%r8, %r2, %r7;
	mul.lo.s32 	%r9, %r80, %r79;
	setp.ge.u32 	%p1, %r5, %r9;
	@%p1 bra 	$L__BB0_3;
	mov.u32 	%r196, %r5;
$L__BB0_2:
	shl.b32 	%r84, %r196, 3;
	add.s32 	%r85, %r8, %r84;
	mov.b64 	%rd22, 0;
	st.shared.u64 	[%r85], %rd22;
	add.s32 	%r196, %r196, %r1;
	setp.lt.u32 	%p2, %r196, %r9;
	@%p2 bra 	$L__BB0_2;
$L__BB0_3:
	mov.u32 	%r210, %ctaid.x;
	mul.lo.s32 	%r13, %r1, %r210;
	add.s32 	%r202, %r13, %r5;
	cvt.u64.u32 	%rd5, %r202;
	cvt.s64.s32 	%rd6, %r77;
	setp.ge.u64 	%p3, %rd5, %rd6;
	mov.f64 	%fd181, 0d0000000000000000;
	mov.f64 	%fd182, %fd181;
	mov.f64 	%fd183, %fd181;
	@%p3 bra 	$L__BB0_5;
	shl.b64 	%rd23, %rd5, 3;
	add.s64 	%rd24, %rd2, %rd23;
	ld.global.f64 	%fd183, [%rd24];
	add.s64 	%rd25, %rd3, %rd23;
	ld.global.f64 	%fd182, [%rd25];
	add.s64 	%rd26, %rd4, %rd23;
	ld.global.f64 	%fd181, [%rd26];
$L__BB0_5:
	add.s32 	%r15, %r210, 1;
	mov.u32 	%r86, %nctaid.x;
	cvt.u64.u32 	%rd7, %r86;
	setp.ge.u32 	%p4, %r15, %r86;
	shl.b32 	%r87, %r5, 3;
	add.s32 	%r16, %r81, %r87;
	add.s32 	%r17, %r16, %r3;
	@%p4 bra 	$L__BB0_31;
	cvt.u64.u32 	%rd76, %r15;
	cvt.rn.f64.s32 	%fd7, %r78;
	cvt.u64.u32 	%rd27, %r1;
	cvt.u64.u32 	%rd28, %r5;
$L__BB0_7:
	mul.lo.s64 	%rd10, %rd76, %rd27;
	add.s64 	%rd11, %rd10, %rd28;
	setp.ge.u64 	%p5, %rd11, %rd6;
	@%p5 bra 	$L__BB0_9;
	cvta.to.global.u64 	%rd29, %rd18;
	shl.b64 	%rd30, %rd11, 3;
	add.s64 	%rd31, %rd29, %rd30;
	ld.global.f64 	%fd10, [%rd31];
	st.shared.f64 	[%r16], %fd10;
	cvta.to.global.u64 	%rd32, %rd19;
	add.s64 	%rd33, %rd32, %rd30;
	ld.global.f64 	%fd11, [%rd33];
	shl.b32 	%r89, %r5, 3;
	add.s32 	%r90, %r2, %r89;
	st.shared.f64 	[%r90], %fd11;
	cvta.to.global.u64 	%rd34, %rd20;
	add.s64 	%rd35, %rd34, %rd30;
	ld.global.f64 	%fd12, [%rd35];
	st.shared.f64 	[%r17], %fd12;
$L__BB0_9:
	setp.lt.u32 	%p6, %r1, 4;
	bar.sync 	0;
	mov.b32 	%r200, 0;
	@%p6 bra 	$L__BB0_20;
	and.b32  	%r93, %r1, -4;
	neg.s32 	%r198, %r93;
	add.s64 	%rd77, %rd10, 1;
	mov.u32 	%r197, sharedMemory;
$L__BB0_11:
	.pragma "nounroll";
	add.s64 	%rd36, %rd77, -1;
	setp.ge.u64 	%p7, %rd36, %rd6;
	add.s32 	%r21, %r197, %r4;
	add.s32 	%r94, %r7, %r197;
	add.s32 	%r22, %r94, 24;
	@%p7 bra 	$L__BB0_13;
	ld.shared.f64 	%fd13, [%r197];
	ld.shared.f64 	%fd14, [%r21];
	ld.shared.f64 	%fd15, [%r22+-24];
	sub.f64 	%fd16, %fd183, %fd13;
	sub.f64 	%fd17, %fd182, %fd14;
	sub.f64 	%fd18, %fd181, %fd15;
	mul.f64 	%fd19, %fd17, %fd17;
	fma.rn.f64 	%fd20, %fd16, %fd16, %fd19;
	fma.rn.f64 	%fd21, %fd18, %fd18, %fd20;
	rsqrt.approx.f64 	%fd22, %fd21;
	mul.f64 	%fd23, %fd22, %fd21;
	div.rn.f64 	%fd24, %fd23, %fd7;
	cvt.rzi.s32.f64 	%r95, %fd24;
	add.s32 	%r96, %r95, %r6;
	shl.b32 	%r97, %r96, 3;
	add.s32 	%r98, %r8, %r97;
	atom.shared.add.u64 	%rd37, [%r98], 1;
$L__BB0_13:
	setp.ge.u64 	%p8, %rd77, %rd6;
	@%p8 bra 	$L__BB0_15;
	ld.shared.f64 	%fd25, [%r197+8];
	ld.shared.f64 	%fd26, [%r21+8];
	ld.shared.f64 	%fd27, [%r22+-16];
	sub.f64 	%fd28, %fd183, %fd25;
	sub.f64 	%fd29, %fd182, %fd26;
	sub.f64 	%fd30, %fd181, %fd27;
	mul.f64 	%fd31, %fd29, %fd29;
	fma.rn.f64 	%fd32, %fd28, %fd28, %fd31;
	fma.rn.f64 	%fd33, %fd30, %fd30, %fd32;
	rsqrt.approx.f64 	%fd34, %fd33;
	mul.f64 	%fd35, %fd34, %fd33;
	div.rn.f64 	%fd36, %fd35, %fd7;
	cvt.rzi.s32.f64 	%r99, %fd36;
	add.s32 	%r100, %r99, %r6;
	shl.b32 	%r101, %r100, 3;
	add.s32 	%r102, %r8, %r101;
	atom.shared.add.u64 	%rd38, [%r102], 1;
$L__BB0_15:
	add.s64 	%rd39, %rd77, 1;
	setp.ge.u64 	%p9, %rd39, %rd6;
	@%p9 bra 	$L__BB0_17;
	ld.shared.f64 	%fd37, [%r197+16];
	ld.shared.f64 	%fd38, [%r21+16];
	ld.shared.f64 	%fd39, [%r22+-8];
	sub.f64 	%fd40, %fd183, %fd37;
	sub.f64 	%fd41, %fd182, %fd38;
	sub.f64 	%fd42, %fd181, %fd39;
	mul.f64 	%fd43, %fd41, %fd41;
	fma.rn.f64 	%fd44, %fd40, %fd40, %fd43;
	fma.rn.f64 	%fd45, %fd42, %fd42, %fd44;
	rsqrt.approx.f64 	%fd46, %fd45;
	mul.f64 	%fd47, %fd46, %fd45;
	div.rn.f64 	%fd48, %fd47, %fd7;
	cvt.rzi.s32.f64 	%r103, %fd48;
	add.s32 	%r104, %r103, %r6;
	shl.b32 	%r105, %r104, 3;
	add.s32 	%r106, %r8, %r105;
	atom.shared.add.u64 	%rd40, [%r106], 1;
$L__BB0_17:
	add.s64 	%rd41, %rd77, 2;
	setp.ge.u64 	%p10, %rd41, %rd6;
	@%p10 bra 	$L__BB0_19;
	ld.shared.f64 	%fd49, [%r197+24];
	ld.shared.f64 	%fd50, [%r21+24];
	ld.shared.f64 	%fd51, [%r22];
	sub.f64 	%fd52, %fd183, %fd49;
	sub.f64 	%fd53, %fd182, %fd50;
	sub.f64 	%fd54, %fd181, %fd51;
	mul.f64 	%fd55, %fd53, %fd53;
	fma.rn.f64 	%fd56, %fd52, %fd52, %fd55;
	fma.rn.f64 	%fd57, %fd54, %fd54, %fd56;
	rsqrt.approx.f64 	%fd58, %fd57;
	mul.f64 	%fd59, %fd58, %fd57;
	div.rn.f64 	%fd60, %fd59, %fd7;
	cvt.rzi.s32.f64 	%r107, %fd60;
	add.s32 	%r108, %r107, %r6;
	shl.b32 	%r109, %r108, 3;
	add.s32 	%r110, %r8, %r109;
	atom.shared.add.u64 	%rd42, [%r110], 1;
$L__BB0_19:
	and.b32  	%r200, %r1, 2044;
	add.s32 	%r198, %r198, 4;
	add.s64 	%rd77, %rd77, 4;
	add.s32 	%r197, %r197, 32;
	setp.ne.s32 	%p11, %r198, 0;
	@%p11 bra 	$L__BB0_11;
$L__BB0_20:
	and.b32  	%r111, %r1, 3;
	setp.eq.s32 	%p12, %r111, 0;
	@%p12 bra 	$L__BB0_30;
	setp.eq.s32 	%p13, %r111, 1;
	@%p13 bra 	$L__BB0_27;
	cvt.u64.u32 	%rd43, %r200;
	add.s64 	%rd15, %rd10, %rd43;
	setp.ge.u64 	%p14, %rd15, %rd6;
	shl.b32 	%r112, %r200, 3;
	mov.u32 	%r113, sharedMemory;
	add.s32 	%r27, %r113, %r112;
	add.s32 	%r28, %r2, %r112;
	add.s32 	%r29, %r27, %r3;
	@%p14 bra 	$L__BB0_24;
	ld.shared.f64 	%fd61, [%r27];
	ld.shared.f64 	%fd62, [%r28];
	ld.shared.f64 	%fd63, [%r29];
	sub.f64 	%fd64, %fd183, %fd61;
	sub.f64 	%fd65, %fd182, %fd62;
	sub.f64 	%fd66, %fd181, %fd63;
	mul.f64 	%fd67, %fd65, %fd65;
	fma.rn.f64 	%fd68, %fd64, %fd64, %fd67;
	fma.rn.f64 	%fd69, %fd66, %fd66, %fd68;
	rsqrt.approx.f64 	%fd70, %fd69;
	mul.f64 	%fd71, %fd70, %fd69;
	div.rn.f64 	%fd72, %fd71, %fd7;
	cvt.rzi.s32.f64 	%r114, %fd72;
	add.s32 	%r115, %r114, %r6;
	shl.b32 	%r116, %r115, 3;
	add.s32 	%r117, %r8, %r116;
	atom.shared.add.u64 	%rd44, [%r117], 1;
$L__BB0_24:
	add.s64 	%rd45, %rd15, 1;
	setp.ge.u64 	%p15, %rd45, %rd6;
	@%p15 bra 	$L__BB0_26;
	ld.shared.f64 	%fd73, [%r27+8];
	ld.shared.f64 	%fd74, [%r28+8];
	ld.shared.f64 	%fd75, [%r29+8];
	sub.f64 	%fd76, %fd183, %fd73;
	sub.f64 	%fd77, %fd182, %fd74;
	sub.f64 	%fd78, %fd181, %fd75;
	mul.f64 	%fd79, %fd77, %fd77;
	fma.rn.f64 	%fd80, %fd76, %fd76, %fd79;
	fma.rn.f64 	%fd81, %fd78, %fd78, %fd80;
	rsqrt.approx.f64 	%fd82, %fd81;
	mul.f64 	%fd83, %fd82, %fd81;
	div.rn.f64 	%fd84, %fd83, %fd7;
	cvt.rzi.s32.f64 	%r118, %fd84;
	add.s32 	%r119, %r118, %r6;
	shl.b32 	%r120, %r119, 3;
	add.s32 	%r121, %r8, %r120;
	atom.shared.add.u64 	%rd46, [%r121], 1;
$L__BB0_26:
	add.s32 	%r200, %r200, 2;
$L__BB0_27:
	and.b32  	%r122, %r1, 1;
	setp.eq.b32 	%p16, %r122, 1;
	not.pred 	%p17, %p16;
	@%p17 bra 	$L__BB0_30;
	cvt.u64.u32 	%rd47, %r200;
	add.s64 	%rd48, %rd10, %rd47;
	setp.ge.u64 	%p18, %rd48, %rd6;
	@%p18 bra 	$L__BB0_30;
	shl.b32 	%r123, %r200, 3;
	mov.u32 	%r124, sharedMemory;
	add.s32 	%r125, %r124, %r123;
	ld.shared.f64 	%fd85, [%r125];
	add.s32 	%r126, %r2, %r123;
	ld.shared.f64 	%fd86, [%r126];
	add.s32 	%r127, %r125, %r3;
	ld.shared.f64 	%fd87, [%r127];
	sub.f64 	%fd88, %fd183, %fd85;
	sub.f64 	%fd89, %fd182, %fd86;
	sub.f64 	%fd90, %fd181, %fd87;
	mul.f64 	%fd91, %fd89, %fd89;
	fma.rn.f64 	%fd92, %fd88, %fd88, %fd91;
	fma.rn.f64 	%fd93, %fd90, %fd90, %fd92;
	rsqrt.approx.f64 	%fd94, %fd93;
	mul.f64 	%fd95, %fd94, %fd93;
	div.rn.f64 	%fd96, %fd95, %fd7;
	cvt.rzi.s32.f64 	%r128, %fd96;
	add.s32 	%r129, %r128, %r6;
	shl.b32 	%r130, %r129, 3;
	add.s32 	%r131, %r8, %r130;
	atom.shared.add.u64 	%rd49, [%r131], 1;
$L__BB0_30:
	bar.sync 	0;
	add.s64 	%rd76, %rd76, 1;
	setp.lt.u64 	%p19, %rd76, %rd7;
	@%p19 bra 	$L__BB0_7;
$L__BB0_31:
	st.shared.f64 	[%r16], %fd183;
	shl.b32 	%r132, %r5, 3;
	add.s32 	%r133, %r2, %r132;
	st.shared.f64 	[%r133], %fd182;
	st.shared.f64 	[%r17], %fd181;
	bar.sync 	0;
	add.s32 	%r206, %r5, 1;
	setp.ge.u32 	%p20, %r206, %r1;
	@%p20 bra 	$L__BB0_54;
	cvt.rn.f64.s32 	%fd8, %r78;
	not.b32 	%r134, %r5;
	add.s32 	%r33, %r1, %r134;
	sub.s32 	%r135, %r1, %r5;
	add.s32 	%r136, %r135, -2;
	and.b32  	%r34, %r33, 3;
	setp.lt.u32 	%p21, %r136, 3;
	@%p21 bra 	$L__BB0_44;
	add.s32 	%r204, %r5, 2;
	and.b32  	%r137, %r33, -4;
	neg.s32 	%r203, %r137;
	add.s32 	%r37, %r4, 16;
	mov.u32 	%r139, sharedMemory;
	add.s32 	%r201, %r139, %r132;
	add.s32 	%r39, %r7, 32;
$L__BB0_34:
	.pragma "nounroll";
	add.s32 	%r140, %r202, 1;
	cvt.u64.u32 	%rd50, %r140;
	setp.ge.u64 	%p22, %rd50, %rd6;
	add.s32 	%r44, %r201, %r37;
	add.s32 	%r45, %r201, %r39;
	@%p22 bra 	$L__BB0_36;
	ld.shared.f64 	%fd97, [%r201+8];
	ld.shared.f64 	%fd98, [%r44+-8];
	ld.shared.f64 	%fd99, [%r45+-24];
	sub.f64 	%fd100, %fd183, %fd97;
	sub.f64 	%fd101, %fd182, %fd98;
	sub.f64 	%fd102, %fd181, %fd99;
	mul.f64 	%fd103, %fd101, %fd101;
	fma.rn.f64 	%fd104, %fd100, %fd100, %fd103;
	fma.rn.f64 	%fd105, %fd102, %fd102, %fd104;
	rsqrt.approx.f64 	%fd106, %fd105;
	mul.f64 	%fd107, %fd106, %fd105;
	div.rn.f64 	%fd108, %fd107, %fd8;
	cvt.rzi.s32.f64 	%r141, %fd108;
	add.s32 	%r142, %r141, %r6;
	shl.b32 	%r143, %r142, 3;
	add.s32 	%r144, %r8, %r143;
	atom.shared.add.u64 	%rd51, [%r144], 1;
$L__BB0_36:
	add.s32 	%r145, %r202, 2;
	cvt.u64.u32 	%rd52, %r145;
	setp.ge.u64 	%p23, %rd52, %rd6;
	@%p23 bra 	$L__BB0_38;
	ld.shared.f64 	%fd109, [%r201+16];
	ld.shared.f64 	%fd110, [%r44];
	ld.shared.f64 	%fd111, [%r45+-16];
	sub.f64 	%fd112, %fd183, %fd109;
	sub.f64 	%fd113, %fd182, %fd110;
	sub.f64 	%fd114, %fd181, %fd111;
	mul.f64 	%fd115, %fd113, %fd113;
	fma.rn.f64 	%fd116, %fd112, %fd112, %fd115;
	fma.rn.f64 	%fd117, %fd114, %fd114, %fd116;
	rsqrt.approx.f64 	%fd118, %fd117;
	mul.f64 	%fd119, %fd118, %fd117;
	div.rn.f64 	%fd120, %fd119, %fd8;
	cvt.rzi.s32.f64 	%r146, %fd120;
	add.s32 	%r147, %r146, %r6;
	shl.b32 	%r148, %r147, 3;
	add.s32 	%r149, %r8, %r148;
	atom.shared.add.u64 	%rd53, [%r149], 1;
$L__BB0_38:
	add.s32 	%r150, %r202, 3;
	cvt.u64.u32 	%rd54, %r150;
	setp.ge.u64 	%p24, %rd54, %rd6;
	@%p24 bra 	$L__BB0_40;
	ld.shared.f64 	%fd121, [%r201+24];
	ld.shared.f64 	%fd122, [%r44+8];
	ld.shared.f64 	%fd123, [%r45+-8];
	sub.f64 	%fd124, %fd183, %fd121;
	sub.f64 	%fd125, %fd182, %fd122;
	sub.f64 	%fd126, %fd181, %fd123;
	mul.f64 	%fd127, %fd125, %fd125;
	fma.rn.f64 	%fd128, %fd124, %fd124, %fd127;
	fma.rn.f64 	%fd129, %fd126, %fd126, %fd128;
	rsqrt.approx.f64 	%fd130, %fd129;
	mul.f64 	%fd131, %fd130, %fd129;
	div.rn.f64 	%fd132, %fd131, %fd8;
	cvt.rzi.s32.f64 	%r151, %fd132;
	add.s32 	%r152, %r151, %r6;
	shl.b32 	%r153, %r152, 3;
	add.s32 	%r154, %r8, %r153;
	atom.shared.add.u64 	%rd55, [%r154], 1;
$L__BB0_40:
	add.s32 	%r202, %r202, 4;
	cvt.u64.u32 	%rd56, %r202;
	setp.ge.u64 	%p25, %rd56, %rd6;
	@%p25 bra 	$L__BB0_42;
	ld.shared.f64 	%fd133, [%r201+32];
	ld.shared.f64 	%fd134, [%r44+16];
	ld.shared.f64 	%fd135, [%r45];
	sub.f64 	%fd136, %fd183, %fd133;
	sub.f64 	%fd137, %fd182, %fd134;
	sub.f64 	%fd138, %fd181, %fd135;
	mul.f64 	%fd139, %fd137, %fd137;
	fma.rn.f64 	%fd140, %fd136, %fd136, %fd139;
	fma.rn.f64 	%fd141, %fd138, %fd138, %fd140;
	rsqrt.approx.f64 	%fd142, %fd141;
	mul.f64 	%fd143, %fd142, %fd141;
	div.rn.f64 	%fd144, %fd143, %fd8;
	cvt.rzi.s32.f64 	%r155, %fd144;
	add.s32 	%r156, %r155, %r6;
	shl.b32 	%r157, %r156, 3;
	add.s32 	%r158, %r8, %r157;
	atom.shared.add.u64 	%rd57, [%r158], 1;
$L__BB0_42:
	add.s32 	%r204, %r204, 4;
	add.s32 	%r203, %r203, 4;
	add.s32 	%r201, %r201, 32;
	setp.ne.s32 	%p26, %r203, 0;
	@%p26 bra 	$L__BB0_34;
	add.s32 	%r206, %r204, -1;
$L__BB0_44:
	setp.eq.s32 	%p27, %r34, 0;
	@%p27 bra 	$L__BB0_54;
	setp.eq.s32 	%p28, %r34, 1;
	@%p28 bra 	$L__BB0_51;
	add.s32 	%r52, %r206, %r13;
	cvt.u64.u32 	%rd58, %r52;
	setp.ge.u64 	%p29, %rd58, %rd6;
	shl.b32 	%r159, %r206, 3;
	mov.u32 	%r160, sharedMemory;
	add.s32 	%r53, %r160, %r159;
	add.s32 	%r54, %r2, %r159;
	add.s32 	%r55, %r53, %r3;
	@%p29 bra 	$L__BB0_48;
	ld.shared.f64 	%fd145, [%r53];
	ld.shared.f64 	%fd146, [%r54];
	ld.shared.f64 	%fd147, [%r55];
	sub.f64 	%fd148, %fd183, %fd145;
	sub.f64 	%fd149, %fd182, %fd146;
	sub.f64 	%fd150, %fd181, %fd147;
	mul.f64 	%fd151, %fd149, %fd149;
	fma.rn.f64 	%fd152, %fd148, %fd148, %fd151;
	fma.rn.f64 	%fd153, %fd150, %fd150, %fd152;
	rsqrt.approx.f64 	%fd154, %fd153;
	mul.f64 	%fd155, %fd154, %fd153;
	div.rn.f64 	%fd156, %fd155, %fd8;
	cvt.rzi.s32.f64 	%r161, %fd156;
	add.s32 	%r162, %r161, %r6;
	shl.b32 	%r163, %r162, 3;
	add.s32 	%r164, %r8, %r163;
	atom.shared.add.u64 	%rd59, [%r164], 1;
$L__BB0_48:
	add.s32 	%r165, %r52, 1;
	cvt.u64.u32 	%rd60, %r165;
	setp.ge.u64 	%p30, %rd60, %rd6;
	@%p30 bra 	$L__BB0_50;
	ld.shared.f64 	%fd157, [%r53+8];
	ld.shared.f64 	%fd158, [%r54+8];
	ld.shared.f64 	%fd159, [%r55+8];
	sub.f64 	%fd160, %fd183, %fd157;
	sub.f64 	%fd161, %fd182, %fd158;
	sub.f64 	%fd162, %fd181, %fd159;
	mul.f64 	%fd163, %fd161, %fd161;
	fma.rn.f64 	%fd164, %fd160, %fd160, %fd163;
	fma.rn.f64 	%fd165, %fd162, %fd162, %fd164;
	rsqrt.approx.f64 	%fd166, %fd165;
	mul.f64 	%fd167, %fd166, %fd165;
	div.rn.f64 	%fd168, %fd167, %fd8;
	cvt.rzi.s32.f64 	%r166, %fd168;
	add.s32 	%r167, %r166, %r6;
	shl.b32 	%r168, %r167, 3;
	add.s32 	%r169, %r8, %r168;
	atom.shared.add.u64 	%rd61, [%r169], 1;
$L__BB0_50:
	add.s32 	%r206, %r206, 2;
$L__BB0_51:
	and.b32  	%r170, %r33, 1;
	setp.eq.b32 	%p31, %r170, 1;
	not.pred 	%p32, %p31;
	@%p32 bra 	$L__BB0_54;
	add.s32 	%r171, %r206, %r13;
	cvt.u64.u32 	%rd62, %r171;
	setp.ge.u64 	%p33, %rd62, %rd6;
	@%p33 bra 	$L__BB0_54;
	shl.b32 	%r172, %r206, 3;
	mov.u32 	%r173, sharedMemory;
	add.s32 	%r174, %r173, %r172;
	ld.shared.f64 	%fd169, [%r174];
	add.s32 	%r175, %r2, %r172;
	ld.shared.f64 	%fd170, [%r175];
	add.s32 	%r176, %r174, %r3;
	ld.shared.f64 	%fd171, [%r176];
	sub.f64 	%fd172, %fd183, %fd169;
	sub.f64 	%fd173, %fd182, %fd170;
	sub.f64 	%fd174, %fd181, %fd171;
	mul.f64 	%fd175, %fd173, %fd173;
	fma.rn.f64 	%fd176, %fd172, %fd172, %fd175;
	fma.rn.f64 	%fd177, %fd174, %fd174, %fd176;
	rsqrt.approx.f64 	%fd178, %fd177;
	mul.f64 	%fd179, %fd178, %fd177;
	div.rn.f64 	%fd180, %fd179, %fd8;
	cvt.rzi.s32.f64 	%r177, %fd180;
	add.s32 	%r178, %r177, %r6;
	shl.b32 	%r179, %r178, 3;
	add.s32 	%r180, %r8, %r179;
	atom.shared.add.u64 	%rd63, [%r180], 1;
$L__BB0_54:
	bar.sync 	0;
	setp.eq.s32 	%p34, %r79, 0;
	@%p34 bra 	$L__BB0_62;
	add.s32 	%r58, %r80, 1;
	shr.u32 	%r182, %r80, 31;
	add.s32 	%r183, %r80, %r182;
	shr.s32 	%r59, %r183, 1;
	mul.lo.s32 	%r60, %r79, %r5;
	mov.b32 	%r207, 0;
$L__BB0_56:
	setp.lt.u32 	%p35, %r58, 3;
	@%p35 bra 	$L__BB0_61;
	add.s32 	%r184, %r207, %r60;
	shl.b32 	%r185, %r184, 3;
	add.s32 	%r63, %r8, %r185;
	mov.u32 	%r208, %r59;
$L__BB0_58:
	setp.ge.u32 	%p36, %r5, %r208;
	@%p36 bra 	$L__BB0_60;
	mul.lo.s32 	%r186, %r208, %r79;
	shl.b32 	%r187, %r186, 3;
	add.s32 	%r188, %r63, %r187;
	ld.shared.u64 	%rd64, [%r188];
	ld.shared.u64 	%rd65, [%r63];
	add.s64 	%rd66, %rd65, %rd64;
	st.shared.u64 	[%r63], %rd66;
$L__BB0_60:
	bar.sync 	0;
	shr.u32 	%r65, %r208, 1;
	setp.gt.u32 	%p37, %r208, 1;
	mov.u32 	%r208, %r65;
	@%p37 bra 	$L__BB0_58;
$L__BB0_61:
	add.s32 	%r207, %r207, 1;
	setp.eq.s32 	%p38, %r207, %r79;
	@%p38 bra 	$L__BB0_62;
	bra.uni 	$L__BB0_56;
$L__BB0_62:
	setp.ge.s32 	%p39, %r5, %r79;
	@%p39 bra 	$L__BB0_65;
	mul.lo.s32 	%r61, %r79, %r210;
	mov.u32 	%r209, %r5;
$L__BB0_64:
	shl.b32 	%r189, %r209, 3;
	add.s32 	%r190, %r8, %r189;
	ld.shared.u64 	%rd67, [%r190];
	add.s32 	%r191, %r209, %r61;
	mul.wide.u32 	%rd68, %r191, 8;
	add.s64 	%rd69, %rd1, %rd68;
	st.global.u64 	[%rd69], %rd67;
	add.s32 	%r209, %r209, %r1;
	setp.lt.s32 	%p40, %r209, %r79;
	@%p40 bra 	$L__BB0_64;
$L__BB0_65:
	setp.ge.u32 	%p41, %r210, %r79;
	@%p41 bra 	$L__BB0_73;
	add.s32 	%r67, %r80, 1;
	shr.u32 	%r192, %r80, 31;
	add.s32 	%r193, %r80, %r192;
	shr.s32 	%r68, %r193, 1;
	mul.lo.s32 	%r69, %r79, %r5;
$L__BB0_67:
	setp.lt.u32 	%p42, %r67, 3;
	@%p42 bra 	$L__BB0_72;
	add.s32 	%r73, %r210, %r69;
	mul.wide.u32 	%rd70, %r73, 8;
	add.s64 	%rd17, %rd1, %rd70;
	mov.u32 	%r211, %r68;
$L__BB0_69:
	setp.ge.u32 	%p43, %r5, %r211;
	@%p43 bra 	$L__BB0_71;
	mad.lo.s32 	%r194, %r211, %r79, %r73;
	mul.wide.u32 	%rd71, %r194, 8;
	add.s64 	%rd72, %rd1, %rd71;
	ld.global.u64 	%rd73, [%rd72];
	ld.global.u64 	%rd74, [%rd17];
	add.s64 	%rd75, %rd74, %rd73;
	st.global.u64 	[%rd17], %rd75;
$L__BB0_71:
	bar.sync 	0;
	shr.u32 	%r75, %r211, 1;
	setp.gt.u32 	%p44, %r211, 1;
	mov.u32 	%r211, %r75;
	@%p44 bra 	$L__BB0_69;
$L__BB0_72:
	cvt.u32.u64 	%r195, %rd7;
	add.s32 	%r210, %r210, %r195;
	setp.lt.u32 	%p45, %r210, %r79;
	@%p45 bra 	$L__BB0_67;
$L__BB0_73:
	ret;

}
	// .globl	_Z9reductionP10hist_entryii
.visible .entry _Z9reductionP10hist_entryii(
	.param .u64 .ptr .align 1 _Z9reductionP10hist_entryii_param_0,
	.param .u32 _Z9reductionP10hist_entryii_param_1,
	.param .u32 _Z9reductionP10hist_entryii_param_2
)
{
	.reg .pred 	%p<5>;
	.reg .b32 	%r<17>;
	.reg .b64 	%rd<17>;
	// demoted variable
	.shared .align 8 .b8 _ZZ9reductionP10hist_entryiiE7input_s[512];
	ld.param.u64 	%rd2, [_Z9reductionP10hist_entryii_param_0];
	ld.param.u32 	%r7, [_Z9reductionP10hist_entryii_param_1];
	cvta.to.global.u64 	%rd1, %rd2;
	mov.u32 	%r1, %ctaid.x;
	mov.u32 	%r2, %tid.x;
	mul.lo.s32 	%r8, %r7, %r2;
	add.s32 	%r9, %r8, %r1;
	add.s32 	%r10, %r9, %r8;
	mul.wide.u32 	%rd3, %r9, 8;
	add.s64 	%rd4, %rd1, %rd3;
	ld.global.u64 	%rd5, [%rd4];
	mul.wide.u32 	%rd6, %r10, 8;
	add.s64 	%rd7, %rd1, %rd6;
	ld.global.u64 	%rd8, [%rd7];
	add.s64 	%rd9, %rd8, %rd5;
	shl.b32 	%r11, %r2, 3;
	mov.u32 	%r12, _ZZ9reductionP10hist_entryiiE7input_s;
	add.s32 	%r3, %r12, %r11;
	st.shared.u64 	[%r3], %rd9;
	bar.sync 	0;
	mov.u32 	%r16, %ntid.x;
	setp.lt.u32 	%p1, %r16, 2;
	@%p1 bra 	$L__BB1_4;
$L__BB1_1:
	shr.u32 	%r6, %r16, 1;
	setp.ge.u32 	%p2, %r2, %r6;
	@%p2 bra 	$L__BB1_3;
	shl.b32 	%r13, %r6, 3;
	add.s32 	%r14, %r3, %r13;
	ld.shared.u64 	%rd10, [%r14];
	ld.shared.u64 	%rd11, [%r3];
	add.s64 	%rd12, %rd11, %rd10;
	st.shared.u64 	[%r3], %rd12;
$L__BB1_3:
	bar.sync 	0;
	setp.gt.u32 	%p3, %r16, 3;
	mov.u32 	%r16, %r6;
	@%p3 bra 	$L__BB1_1;
$L__BB1_4:
	setp.ne.s32 	%p4, %r2, 0;
	@%p4 bra 	$L__BB1_6;
	rem.u32 	%r15, %r1, %r7;
	mul.wide.u32 	%rd13, %r15, 8;
	add.s64 	%rd14, %rd1, %rd13;
	ld.shared.u64 	%rd15, [_ZZ9reductionP10hist_entryiiE7input_s];
	atom.global.add.u64 	%rd16, [%rd14], %rd15;
$L__BB1_6:
	ret;

}


// ===== COMPILED SASS (sm_100) =====

	.target	sm_100

	.elftype	@"ET_EXEC"


//--------------------- .note.nv.tkinfo           --------------------------
	.section	.note.nv.tkinfo,"",@"SHT_NOTE"
	.sectionflags	@"SHF_NOTE_NV_TKINFO"
	.tkinfo
        /*0018*/ 	.word	0x00000002
        /*0030*/ 	.string	""
        /*0030*/ 	.string	"ptxas"
        /*0030*/ 	.string	"Cuda compilation tools, release 13.0, V13.0.88"
        /*0030*/ 	.string	"Build cuda_13.0.r13.0/compiler.36424714_0"
        /*0030*/ 	.string	"-arch sm_100 -m 64 "



//--------------------- .note.nv.cuinfo           --------------------------
	.section	.note.nv.cuinfo,"",@"SHT_NOTE"
	.sectionflags	@"SHF_NOTE_NV_CUINFO"
        /*0018*/ 	.short	0x0002
        /*001a*/ 	.short	0x0064
        /*001c*/ 	.short	0x0082
	.zero		2


//--------------------- .nv.info                  --------------------------
	.section	.nv.info,"",@"SHT_CUDA_INFO"
	.align	4


	//----- nvinfo : EIATTR_REGCOUNT
	.align		4
        /*0000*/ 	.byte	0x04, 0x2f
        /*0002*/ 	.short	(.L_1 - .L_0)
	.align		4
.L_0:
        /*0004*/ 	.word	index@(_Z10PDH_kernel12atomdesc_gpuP10hist_entryiiii)
        /*0008*/ 	.word	0x00000028


	//----- nvinfo : EIATTR_FRAME_SIZE
	.align		4
.L_1:
        /*000c*/ 	.byte	0x04, 0x11
        /*000e*/ 	.short	(.L_3 - .L_2)
	.align		4
.L_2:
        /*0010*/ 	.word	index@($__internal_1_$__cuda_sm20_drsqrt_f64_slowpath_v2)
        /*0014*/ 	.word	0x00000000


	//----- nvinfo : EIATTR_FRAME_SIZE
	.align		4
.L_3:
        /*0018*/ 	.byte	0x04, 0x11
        /*001a*/ 	.short	(.L_5 - .L_4)
	.align		4
.L_4:
        /*001c*/ 	.word	index@($__internal_0_$__cuda_sm20_div_rn_f64_full)
        /*0020*/ 	.word	0x00000000


	//----- nvinfo : EIATTR_FRAME_SIZE
	.align		4
.L_5:
        /*0024*/ 	.byte	0x04, 0x11
        /*0026*/ 	.short	(.L_7 - .L_6)
	.align		4
.L_6:
        /*0028*/ 	.word	index@(_Z10PDH_kernel12atomdesc_gpuP10hist_entryiiii)
        /*002c*/ 	.word	0x00000000


	//----- nvinfo : EIATTR_REGCOUNT
	.align		4
.L_7:
        /*0030*/ 	.byte	0x04, 0x2f
        /*0032*/ 	.short	(.L_9 - .L_8)
	.align		4
.L_8:
        /*0034*/ 	.word	index@(_Z9reductionP10hist_entryii)
        /*0038*/ 	.word	0x0000000c


	//----- nvinfo : EIATTR_FRAME_SIZE
	.align		4
.L_9:
        /*003c*/ 	.byte	0x04, 0x11
        /*003e*/ 	.short	(.L_11 - .L_10)
	.align		4
.L_10:
        /*0040*/ 	.word	index@(_Z9reductionP10hist_entryii)
        /*0044*/ 	.word	0x00000000


	//----- nvinfo : EIATTR_MIN_STACK_SIZE
	.align		4
.L_11:
        /*0048*/ 	.byte	0x04, 0x12
        /*004a*/ 	.short	(.L_13 - .L_12)
	.align		4
.L_12:
        /*004c*/ 	.word	index@(_Z9reductionP10hist_entryii)
        /*0050*/ 	.word	0x00000000


	//----- nvinfo : EIATTR_MIN_STACK_SIZE
	.align		4
.L_13:
        /*0054*/ 	.byte	0x04, 0x12
        /*0056*/ 	.short	(.L_15 - .L_14)
	.align		4
.L_14:
        /*0058*/ 	.word	index@(_Z10PDH_kernel12atomdesc_gpuP10hist_entryiiii)
        /*005c*/ 	.word	0x00000000
.L_15:


//--------------------- .nv.compat                --------------------------
	.section	.nv.compat,"",@"SHT_CUDA_COMPAT_INFO"
	.align	4
        /*0000*/ 	.byte	0x02, 0x09, 0x00, 0x00, 0x02, 0x02, 0x01, 0x00, 0x02, 0x05, 0x05, 0x00, 0x03, 0x07, 0x01, 0x01
        /*0010*/ 	.byte	0x02, 0x03, 0x00, 0x00, 0x02, 0x06, 0x01, 0x00, 0x04, 0x0b, 0x08, 0x00, 0x01, 0x00, 0x00, 0x00
        /*0020*/ 	.byte	0x00, 0x00, 0x00, 0x00


//--------------------- .nv.info._Z9reductionP10hist_entryii --------------------------
	.section	.nv.info._Z9reductionP10hist_entryii,"",@"SHT_CUDA_INFO"
	.sectionflags	@""
	.align	4


	//----- nvinfo : EIATTR_CUDA_API_VERSION
	.align		4
        /*0000*/ 	.byte	0x04, 0x37
        /*0002*/ 	.short	(.L_17 - .L_16)
.L_16:
        /*0004*/ 	.word	0x00000082


	//----- nvinfo : EIATTR_KPARAM_INFO
	.align		4
.L_17:
        /*0008*/ 	.byte	0x04, 0x17
        /*000a*/ 	.short	(.L_19 - .L_18)
.L_18:
        /*000c*/ 	.word	0x00000000
        /*0010*/ 	.short	0x0002
        /*0012*/ 	.short	0x000c
        /*0014*/ 	.byte	0x00, 0xf0, 0x11, 0x00


	//----- nvinfo : EIATTR_KPARAM_INFO
	.align		4
.L_19:
        /*0018*/ 	.byte	0x04, 0x17
        /*001a*/ 	.short	(.L_21 - .L_20)
.L_20:
        /*001c*/ 	.word	0x00000000
        /*0020*/ 	.short	0x0001
        /*0022*/ 	.short	0x0008
        /*0024*/ 	.byte	0x00, 0xf0, 0x11, 0x00


	//----- nvinfo : EIATTR_KPARAM_INFO
	.align		4
.L_21:
        /*0028*/ 	.byte	0x04, 0x17
        /*002a*/ 	.short	(.L_23 - .L_22)
.L_22:
        /*002c*/ 	.word	0x00000000
        /*0030*/ 	.short	0x0000
        /*0032*/ 	.short	0x0000
        /*0034*/ 	.byte	0x00, 0xf5, 0x21, 0x00


	//----- nvinfo : EIATTR_SPARSE_MMA_MASK
	.align		4
.L_23:
        /*0038*/ 	.byte	0x03, 0x50
        /*003a*/ 	.short	0x0000


	//----- nvinfo : EIATTR_MAXREG_COUNT
	.align		4
        /*003c*/ 	.byte	0x03, 0x1b
        /*003e*/ 	.short	0x00ff


	//----- nvinfo : EIATTR_NUM_BARRIERS
	.align		4
        /*0040*/ 	.byte	0x02, 0x4c
        /*0042*/ 	.byte	0x01
	.zero		1


	//----- nvinfo : EIATTR_MERCURY_ISA_VERSION
	.align		4
        /*0044*/ 	.byte	0x03, 0x5f
        /*0046*/ 	.short	0x0101


	//----- nvinfo : EIATTR_VRC_CTA_INIT_COUNT
	.align		4
        /*0048*/ 	.byte	0x02, 0x4a
	.zero		1
	.zero		1


	//----- nvinfo : EIATTR_EXIT_INSTR_OFFSETS
	.align		4
        /*004c*/ 	.byte	0x04, 0x1c
        /*004e*/ 	.short	(.L_25 - .L_24)


	//   ....[0]....
.L_24:
        /*0050*/ 	.word	0x00000250


	//   ....[1]....
        /*0054*/ 	.word	0x000003f0


	//----- nvinfo : EIATTR_CBANK_PARAM_SIZE
	.align		4
.L_25:
        /*0058*/ 	.byte	0x03, 0x19
        /*005a*/ 	.short	0x0010


	//----- nvinfo : EIATTR_PARAM_CBANK
	.align		4
        /*005c*/ 	.byte	0x04, 0x0a
        /*005e*/ 	.short	(.L_27 - .L_26)
	.align		4
.L_26:
        /*0060*/ 	.word	index@(.nv.constant0._Z9reductionP10hist_entryii)
        /*0064*/ 	.short	0x0380
        /*0066*/ 	.short	0x0010


	//----- nvinfo : EIATTR_SW_WAR
	.align		4
.L_27:
        /*0068*/ 	.byte	0x04, 0x36
        /*006a*/ 	.short	(.L_29 - .L_28)
.L_28:
        /*006c*/ 	.word	0x00000008
.L_29:


//--------------------- .nv.info._Z10PDH_kernel12atomdesc_gpuP10hist_entryiiii --------------------------
	.section	.nv.info._Z10PDH_kernel12atomdesc_gpuP10hist_entryiiii,"",@"SHT_CUDA_INFO"
	.sectionflags	@""
	.align	4


	//----- nvinfo : EIATTR_CUDA_API_VERSION
	.align		4
        /*0000*/ 	.byte	0x04, 0x37
        /*0002*/ 	.short	(.L_31 - .L_30)
.L_30:
        /*0004*/ 	.word	0x00000082


	//----- nvinfo : EIATTR_KPARAM_INFO
	.align		4
.L_31:
        /*0008*/ 	.byte	0x04, 0x17
        /*000a*/ 	.short	(.L_33 - .L_32)
.L_32:
        /*000c*/ 	.word	0x00000000
        /*0010*/ 	.short	0x0005
        /*0012*/ 	.short	0x002c
        /*0014*/ 	.byte	0x00, 0xf0, 0x11, 0x00


	//----- nvinfo : EIATTR_KPARAM_INFO
	.align		4
.L_33:
        /*0018*/ 	.byte	0x04, 0x17
        /*001a*/ 	.short	(.L_35 - .L_34)
.L_34:
        /*001c*/ 	.word	0x00000000
        /*0020*/ 	.short	0x0004
        /*0022*/ 	.short	0x0028
        /*0024*/ 	.byte	0x00, 0xf0, 0x11, 0x00


	//----- nvinfo : EIATTR_KPARAM_INFO
	.align		4
.L_35:
        /*0028*/ 	.byte	0x04, 0x17
        /*002a*/ 	.short	(.L_37 - .L_36)
.L_36:
        /*002c*/ 	.word	0x00000000
        /*0030*/ 	.short	0x0003
        /*0032*/ 	.short	0x0024
        /*0034*/ 	.byte	0x00, 0xf0, 0x11, 0x00


	//----- nvinfo : EIATTR_KPARAM_INFO
	.align		4
.L_37:
        /*0038*/ 	.byte	0x04, 0x17
        /*003a*/ 	.short	(.L_39 - .L_38)
.L_38:
        /*003c*/ 	.word	0x00000000
        /*0040*/ 	.short	0x0002
        /*0042*/ 	.short	0x0020
        /*0044*/ 	.byte	0x00, 0xf0, 0x11, 0x00


	//----- nvinfo : EIATTR_KPARAM_INFO
	.align		4
.L_39:
        /*0048*/ 	.byte	0x04, 0x17
        /*004a*/ 	.short	(.L_41 - .L_40)
.L_40:
        /*004c*/ 	.word	0x00000000
        /*0050*/ 	.short	0x0001
        /*0052*/ 	.short	0x0018
        /*0054*/ 	.byte	0x00, 0xf5, 0x21, 0x00


	//----- nvinfo : EIATTR_KPARAM_INFO
	.align		4
.L_41:
        /*0058*/ 	.byte	0x04, 0x17
        /*005a*/ 	.short	(.L_43 - .L_42)
.L_42:
        /*005c*/ 	.word	0x00000000
        /*0060*/ 	.short	0x0000
        /*0062*/ 	.short	0x0000
        /*0064*/ 	.byte	0x00, 0xf0, 0x61, 0x00


	//----- nvinfo : EIATTR_SPARSE_MMA_MASK
	.align		4
.L_43:
        /*0068*/ 	.byte	0x03, 0x50
        /*006a*/ 	.short	0x0000


	//----- nvinfo : EIATTR_MAXREG_COUNT
	.align		4
        /*006c*/ 	.byte	0x03, 0x1b
        /*006e*/ 	.short	0x00ff


	//----- nvinfo : EIATTR_NUM_BARRIERS
	.align		4
        /*0070*/ 	.byte	0x02, 0x4c
        /*0072*/ 	.byte	0x01
	.zero		1


	//----- nvinfo : EIATTR_MERCURY_ISA_VERSION
	.align		4
        /*0074*/ 	.byte	0x03, 0x5f
        /*0076*/ 	.short	0x0101


	//----- nvinfo : EIATTR_VRC_CTA_INIT_COUNT
	.align		4
        /*0078*/ 	.byte	0x02, 0x4a
	.zero		1
	.zero		1


	//----- nvinfo : EIATTR_EXIT_INSTR_OFFSETS
	.align		4
        /*007c*/ 	.byte	0x04, 0x1c
        /*007e*/ 	.short	(.L_45 - .L_44)


	//   ....[0]....
.L_44:
        /*0080*/ 	.word	0x00004970


	//   ....[1]....
        /*0084*/ 	.word	0x00004ba0


	//----- nvinfo : EIATTR_CRS_STACK_SIZE
	.align		4
.L_45:
        /*0088*/ 	.byte	0x04, 0x1e
        /*008a*/ 	.short	(.L_47 - .L_46)
.L_46:
        /*008c*/ 	.word	0x00000000


	//----- nvinfo : EIATTR_CBANK_PARAM_SIZE
	.align		4
.L_47:
        /*0090*/ 	.byte	0x03, 0x19
        /*0092*/ 	.short	0x0030


	//----- nvinfo : EIATTR_PARAM_CBANK
	.align		4
        /*0094*/ 	.byte	0x04, 0x0a
        /*0096*/ 	.short	(.L_49 - .L_48)
	.align		4
.L_48:
        /*0098*/ 	.word	index@(.nv.constant0._Z10PDH_kernel12atomdesc_gpuP10hist_entryiiii)
        /*009c*/ 	.short	0x0380
        /*009e*/ 	.short	0x0030


	//----- nvinfo : EIATTR_SW_WAR
	.align		4
.L_49:
        /*00a0*/ 	.byte	0x04, 0x36
        /*00a2*/ 	.short	(.L_51 - .L_50)
.L_50:
        /*00a4*/ 	.word	0x00000008
.L_51:


//--------------------- .nv.callgraph             --------------------------
	.section	.nv.callgraph,"",@"SHT_CUDA_CALLGRAPH"
	.align	4
	.sectionentsize	8
	.align		4
        /*0000*/ 	.word	0x00000000
	.align		4
        /*0004*/ 	.word	0xffffffff
	.align		4
        /*0008*/ 	.word	0x00000000
	.align		4
        /*000c*/ 	.word	0xfffffffe
	.align		4
        /*0010*/ 	.word	0x00000000
	.align		4
        /*0014*/ 	.word	0xfffffffd
	.align		4
        /*0018*/ 	.word	0x00000000
	.align		4
        /*001c*/ 	.word	0xfffffffc


//--------------------- .text._Z9reductionP10hist_entryii --------------------------
	.section	.text._Z9reductionP10hist_entryii,"ax",@progbits
	.align	128
        .global         _Z9reductionP10hist_entryii
        .type           _Z9reductionP10hist_entryii,@function
        .size           _Z9reductionP10hist_entryii,(.L_x_133 - _Z9reductionP10hist_entryii)
        .other          _Z9reductionP10hist_entryii,@"STO_CUDA_ENTRY STV_DEFAULT"
_Z9reductionP10hist_entryii:
.text._Z9reductionP10hist_entryii:
[----:B------:R-:W-:Y:S01]  /*0000*/  LDC R1, c[0x0][0x37c] ;  /* 0x0000df00ff017b82 */ /* 0x000fe20000000800 */
[----:B------:R-:W0:Y:S07]  /*0010*/  S2R R8, SR_TID.X ;  /* 0x0000000000087919 */ /* 0x000e2e0000002100 */
[----:B------:R-:W0:Y:S01]  /*0020*/  S2UR UR8, SR_CTAID.X ;  /* 0x00000000000879c3 */ /* 0x000e220000002500 */
[----:B------:R-:W1:Y:S07]  /*0030*/  LDCU.64 UR6, c[0x0][0x358] ;  /* 0x00006b00ff0677ac */ /* 0x000e6e0008000a00 */
[----:B------:R-:W0:Y:S08]  /*0040*/  LDC R7, c[0x0][0x388] ;  /* 0x0000e200ff077b82 */ /* 0x000e300000000800 */
[----:B------:R-:W2:Y:S01]  /*0050*/  LDC.64 R4, c[0x0][0x380] ;  /* 0x0000e000ff047b82 */ /* 0x000ea20000000a00 */
[----:B0-----:R-:W-:-:S04]  /*0060*/  IMAD R3, R8, R7, UR8 ;  /* 0x0000000808037e24 */ /* 0x001fc8000f8e0207 */
[----:B------:R-:W-:Y:S02]  /*0070*/  IMAD R7, R8, R7, R3 ;  /* 0x0000000708077224 */ /* 0x000fe400078e0203 */
[----:B--2---:R-:W-:-:S04]  /*0080*/  IMAD.WIDE.U32 R2, R3, 0x8, R4 ;  /* 0x0000000803027825 */ /* 0x004fc800078e0004 */
[----:B------:R-:W-:Y:S02]  /*0090*/  IMAD.WIDE.U32 R4, R7, 0x8, R4 ;  /* 0x0000000807047825 */ /* 0x000fe400078e0004 */
[----:B-1----:R-:W2:Y:S04]  /*00a0*/  LDG.E.64 R2, desc[UR6][R2.64] ;  /* 0x0000000602027981 */ /* 0x002ea8000c1e1b00 */
[----:B------:R-:W2:Y:S01]  /*00b0*/  LDG.E.64 R4, desc[UR6][R4.64] ;  /* 0x0000000604047981 */ /* 0x000ea2000c1e1b00 */
[----:B------:R-:W0:Y:S01]  /*00c0*/  S2UR UR5, SR_CgaCtaId ;  /* 0x00000000000579c3 */ /* 0x000e220000008800 */
[----:B------:R-:W-:Y:S01]  /*00d0*/  UMOV UR4, 0x400 ;  /* 0x0000040000047882 */ /* 0x000fe20000000000 */
[----:B------:R-:W1:Y:S02]  /*00e0*/  LDCU UR9, c[0x0][0x360] ;  /* 0x00006c00ff0977ac */ /* 0x000e640008000800 */
[----:B-1----:R-:W-:-:S02]  /*00f0*/  UISETP.GE.U32.AND UP0, UPT, UR9, 0x2, UPT ;  /* 0x000000020900788c */ /* 0x002fc4000bf06070 */
[----:B0-----:R-:W-:-:S06]  /*0100*/  ULEA UR4, UR5, UR4, 0x18 ;  /* 0x0000000405047291 */ /* 0x001fcc000f8ec0ff */
[----:B------:R-:W-:Y:S02]  /*0110*/  LEA R9, R8, UR4, 0x3 ;  /* 0x0000000408097c11 */ /* 0x000fe4000f8e18ff */
[----:B--2---:R-:W-:-:S05]  /*0120*/  IADD3 R6, P0, PT, R2, R4, RZ ;  /* 0x0000000402067210 */ /* 0x004fca0007f1e0ff */
[----:B------:R-:W-:Y:S01]  /*0130*/  IMAD.X R7, R3, 0x1, R5, P0 ;  /* 0x0000000103077824 */ /* 0x000fe200000e0605 */
[----:B------:R-:W-:-:S04]  /*0140*/  ISETP.NE.AND P0, PT, R8, RZ, PT ;  /* 0x000000ff0800720c */ /* 0x000fc80003f05270 */
[----:B------:R0:W-:Y:S01]  /*0150*/  STS.64 [R9], R6 ;  /* 0x0000000609007388 */ /* 0x0001e20000000a00 */
[----:B------:R-:W-:Y:S06]  /*0160*/  BAR.SYNC.DEFER_BLOCKING 0x0 ;  /* 0x0000000000007b1d */ /* 0x000fec0000010000 */
[----:B------:R-:W-:Y:S05]  /*0170*/  BRA.U !UP0, `(.L_x_0) ;  /* 0x0000000108347547 */ /* 0x000fea000b800000 */
[----:B------:R-:W-:-:S07]  /*0180*/  MOV R0, UR9 ;  /* 0x0000000900007c02 */ /* 0x000fce0008000f00 */
.L_x_1:
[----:B0-----:R-:W-:-:S04]  /*0190*/  SHF.R.U32.HI R7, RZ, 0x1, R0 ;  /* 0x00000001ff077819 */ /* 0x001fc80000011600 */
[----:B------:R-:W-:-:S13]  /*01a0*/  ISETP.GE.U32.AND P1, PT, R8, R7, PT ;  /* 0x000000070800720c */ /* 0x000fda0003f26070 */
[----:B------:R-:W-:Y:S01]  /*01b0*/  @!P1 IMAD R6, R7, 0x8, R9 ;  /* 0x0000000807069824 */ /* 0x000fe200078e0209 */
[----:B------:R-:W-:Y:S04]  /*01c0*/  @!P1 LDS.64 R4, [R9] ;  /* 0x0000000009049984 */ /* 0x000fe80000000a00 */
[----:B------:R-:W0:Y:S02]  /*01d0*/  @!P1 LDS.64 R2, [R6] ;  /* 0x0000000006029984 */ /* 0x000e240000000a00 */
[----:B0-----:R-:W-:-:S04]  /*01e0*/  @!P1 IADD3 R2, P2, PT, R2, R4, RZ ;  /* 0x0000000402029210 */ /* 0x001fc80007f5e0ff */
[----:B------:R-:W-:-:S05]  /*01f0*/  @!P1 IADD3.X R3, PT, PT, R3, R5, RZ, P2, !PT ;  /* 0x0000000503039210 */ /* 0x000fca00017fe4ff */
[----:B------:R1:W-:Y:S01]  /*0200*/  @!P1 STS.64 [R9], R2 ;  /* 0x0000000209009388 */ /* 0x0003e20000000a00 */
[----:B------:R-:W-:Y:S01]  /*0210*/  BAR.SYNC.DEFER_BLOCKING 0x0 ;  /* 0x0000000000007b1d */ /* 0x000fe20000010000 */
[----:B------:R-:W-:Y:S01]  /*0220*/  ISETP.GT.U32.AND P1, PT, R0, 0x3, PT ;  /* 0x000000030000780c */ /* 0x000fe20003f24070 */
[----:B------:R-:W-:-:S12]  /*0230*/  IMAD.MOV.U32 R0, RZ, RZ, R7 ;  /* 0x000000ffff007224 */ /* 0x000fd800078e0007 */
[----:B-1----:R-:W-:Y:S05]  /*0240*/  @P1 BRA `(.L_x_1) ;  /* 0xfffffffc00d01947 */ /* 0x002fea000383ffff */
.L_x_0:
[----:B------:R-:W-:Y:S05]  /*0250*/  @P0 EXIT ;  /* 0x000000000000094d */ /* 0x000fea0003800000 */
[----:B0-----:R-:W0:Y:S01]  /*0260*/  LDC R6, c[0x0][0x388] ;  /* 0x0000e200ff067b82 */ /* 0x001e220000000800 */
[----:B------:R-:W-:-:S07]  /*0270*/  UMOV UR4, 0x400 ;  /* 0x0000040000047882 */ /* 0x000fce0000000000 */
[----:B------:R-:W1:Y:S01]  /*0280*/  S2UR UR5, SR_CgaCtaId ;  /* 0x00000000000579c3 */ /* 0x000e620000008800 */
[----:B0-----:R-:W0:Y:S01]  /*0290*/  I2F.U32.RP R0, R6 ;  /* 0x0000000600007306 */ /* 0x001e220000209000 */
[----:B------:R-:W-:Y:S01]  /*02a0*/  ISETP.NE.U32.AND P1, PT, R6, RZ, PT ;  /* 0x000000ff0600720c */ /* 0x000fe20003f25070 */
[----:B-1----:R-:W-:-:S06]  /*02b0*/  ULEA UR4, UR5, UR4, 0x18 ;  /* 0x0000000405047291 */ /* 0x002fcc000f8ec0ff */
[----:B0-----:R-:W0:Y:S02]  /*02c0*/  MUFU.RCP R0, R0 ;  /* 0x0000000000007308 */ /* 0x001e240000001000 */
[----:B0-----:R-:W-:-:S06]  /*02d0*/  IADD3 R2, PT, PT, R0, 0xffffffe, RZ ;  /* 0x0ffffffe00027810 */ /* 0x001fcc0007ffe0ff */
[----:B------:R0:W1:Y:S02]  /*02e0*/  F2I.FTZ.U32.TRUNC.NTZ R3, R2 ;  /* 0x0000000200037305 */ /* 0x000064000021f000 */
[----:B0-----:R-:W-:Y:S02]  /*02f0*/  HFMA2 R2, -RZ, RZ, 0, 0 ;  /* 0x00000000ff027431 */ /* 0x001fe400000001ff */
[----:B-1----:R-:W-:-:S04]  /*0300*/  IMAD.MOV R5, RZ, RZ, -R3 ;  /* 0x000000ffff057224 */ /* 0x002fc800078e0a03 */
[----:B------:R-:W-:-:S04]  /*0310*/  IMAD R5, R5, R6, RZ ;  /* 0x0000000605057224 */ /* 0x000fc800078e02ff */
[----:B------:R-:W-:Y:S02]  /*0320*/  IMAD.HI.U32 R3, R3, R5, R2 ;  /* 0x0000000503037227 */ /* 0x000fe400078e0002 */
[----:B------:R-:W0:Y:S04]  /*0330*/  LDS.64 R4, [UR4] ;  /* 0x00000004ff047984 */ /* 0x000e280008000a00 */
[----:B------:R-:W-:-:S04]  /*0340*/  IMAD.HI.U32 R3, R3, UR8, RZ ;  /* 0x0000000803037c27 */ /* 0x000fc8000f8e00ff */
[----:B------:R-:W-:-:S04]  /*0350*/  IMAD.MOV R3, RZ, RZ, -R3 ;  /* 0x000000ffff037224 */ /* 0x000fc800078e0a03 */
[----:B------:R-:W-:Y:S02]  /*0360*/  IMAD R7, R6, R3, UR8 ;  /* 0x0000000806077e24 */ /* 0x000fe4000f8e0203 */
[----:B------:R-:W1:Y:S03]  /*0370*/  LDC.64 R2, c[0x0][0x380] ;  /* 0x0000e000ff027b82 */ /* 0x000e660000000a00 */
[----:B------:R-:W-:-:S13]  /*0380*/  ISETP.GE.U32.AND P0, PT, R7, R6, PT ;  /* 0x000000060700720c */ /* 0x000fda0003f06070 */
[----:B------:R-:W-:-:S04]  /*0390*/  @P0 IADD3 R7, PT, PT, R7, -R6, RZ ;  /* 0x8000000607070210 */ /* 0x000fc80007ffe0ff */
[----:B------:R-:W-:-:S13]  /*03a0*/  ISETP.GE.U32.AND P0, PT, R7, R6, PT ;  /* 0x000000060700720c */ /* 0x000fda0003f06070 */
[----:B------:R-:W-:Y:S01]  /*03b0*/  @P0 IMAD.IADD R7, R7, 0x1, -R6 ;  /* 0x0000000107070824 */ /* 0x000fe200078e0a06 */
[----:B------:R-:W-:-:S05]  /*03c0*/  @!P1 LOP3.LUT R7, RZ, R6, RZ, 0x33, !PT ;  /* 0x00000006ff079212 */ /* 0x000fca00078e33ff */
[----:B-1----:R-:W-:-:S05]  /*03d0*/  IMAD.WIDE.U32 R2, R7, 0x8, R2 ;  /* 0x0000000807027825 */ /* 0x002fca00078e0002 */
[----:B0-----:R-:W-:Y:S01]  /*03e0*/  REDG.E.ADD.64.STRONG.GPU desc[UR6][R2.64], R4 ;  /* 0x000000040200798e */ /* 0x001fe2000c12e506 */
[----:B------:R-:W-:Y:S05]  /*03f0*/  EXIT ;  /* 0x000000000000794d */ /* 0x000fea0003800000 */
.L_x_2:
[----:B------:R-:W-:-:S00]  /*0400*/  BRA `(.L_x_2) ;  /* 0xfffffffc00fc7947 */ /* 0x000fc0000383ffff */
[----:B------:R-:W-:-:S00]  /*0410*/  NOP ;  /* 0x0000000000007918 */ /* 0x000fc00000000000 */
        /* <DEDUP_REMOVED lines=14> */
.L_x_133:


//--------------------- .text._Z10PDH_kernel12atomdesc_gpuP10hist_entryiiii --------------------------
	.section	.text._Z10PDH_kernel12atomdesc_gpuP10hist_entryiiii,"ax",@progbits
	.align	128
        .global         _Z10PDH_kernel12atomdesc_gpuP10hist_entryiiii
        .type           _Z10PDH_kernel12atomdesc_gpuP10hist_entryiiii,@function
        .size           _Z10PDH_kernel12atomdesc_gpuP10hist_entryiiii,(.L_x_132 - _Z10PDH_kernel12atomdesc_gpuP10hist_entryiiii)
        .other          _Z10PDH_kernel12atomdesc_gpuP10hist_entryiiii,@"STO_CUDA_ENTRY STV_DEFAULT"
_Z10PDH_kernel12atomdesc_gpuP10hist_entryiiii:
.text._Z10PDH_kernel12atomdesc_gpuP10hist_entryiiii:
[----:B------:R-:W-:Y:S01]  /*0000*/  LDC R1, c[0x0][0x37c] ;  /* 0x0000df00ff017b82 */ /* 0x000fe20000000800 */
[----:B------:R-:W0:Y:S07]  /*0010*/  S2R R0, SR_TID.X ;  /* 0x0000000000007919 */ /* 0x000e2e0000002100 */
[----:B------:R-:W1:Y:S01]  /*0020*/  LDC R19, c[0x0][0x3ac] ;  /* 0x0000eb00ff137b82 */ /* 0x000e620000000800 */
[----:B------:R-:W1:Y:S01]  /*0030*/  LDCU UR4, c[0x0][0x3a8] ;  /* 0x00007500ff0477ac */ /* 0x000e620008000800 */
[----:B------:R-:W-:Y:S01]  /*0040*/  BSSY.RECONVERGENT B0, `(.L_x_3) ;  /* 0x0000013000007945 */ /* 0x000fe20003800200 */
[----:B------:R-:W2:Y:S05]  /*0050*/  LDCU UR17, c[0x0][0x360] ;  /* 0x00006c00ff1177ac */ /* 0x000eaa0008000800 */
[----:B------:R-:W3:Y:S08]  /*0060*/  S2UR UR5, SR_CgaCtaId ;  /* 0x00000000000579c3 */ /* 0x000ef00000008800 */
[----:B------:R-:W4:Y:S01]  /*0070*/  S2UR UR13, SR_CTAID.X ;  /* 0x00000000000d79c3 */ /* 0x000f220000002500 */
[----:B--2---:R-:W-:Y:S01]  /*0080*/  USHF.L.U32 UR19, UR17, 0x3, URZ ;  /* 0x0000000311137899 */ /* 0x004fe200080006ff */
[----:B-1----:R-:W-:Y:S01]  /*0090*/  IMAD R3, R19, UR4, RZ ;  /* 0x0000000413037c24 */ /* 0x002fe2000f8e02ff */
[----:B------:R-:W-:-:S02]  /*00a0*/  UMOV UR4, 0x400 ;  /* 0x0000040000047882 */ /* 0x000fc40000000000 */
[----:B------:R-:W-:Y:S02]  /*00b0*/  UIADD3 UR21, UPT, UPT, UR19, UR19, URZ ;  /* 0x0000001313157290 */ /* 0x000fe4000fffe0ff */
[----:B0-----:R-:W-:Y:S01]  /*00c0*/  ISETP.GE.U32.AND P0, PT, R0, R3, PT ;  /* 0x000000030000720c */ /* 0x001fe20003f06070 */
[----:B---3--:R-:W-:-:S04]  /*00d0*/  ULEA UR4, UR5, UR4, 0x18 ;  /* 0x0000000405047291 */ /* 0x008fc8000f8ec0ff */
[----:B------:R-:W-:-:S04]  /*00e0*/  UIADD3 UR20, UPT, UPT, UR19, UR4, URZ ;  /* 0x0000000413147290 */ /* 0x000fc8000fffe0ff */
[----:B------:R-:W-:-:S04]  /*00f0*/  UIADD3 UR18, UPT, UPT, UR20, UR21, URZ ;  /* 0x0000001514127290 */ /* 0x000fc8000fffe0ff */
[----:B----4-:R-:W-:Y:S08]  /*0100*/  @P0 BRA `(.L_x_4) ;  /* 0x0000000000180947 */ /* 0x010ff00003800000 */
[----:B------:R-:W-:-:S07]  /*0110*/  IMAD.MOV.U32 R2, RZ, RZ, R0 ;  /* 0x000000ffff027224 */ /* 0x000fce00078e0000 */
.L_x_5:
[C---:B------:R-:W-:Y:S01]  /*0120*/  LEA R4, R2.reuse, UR18, 0x3 ;  /* 0x0000001202047c11 */ /* 0x040fe2000f8e18ff */
[----:B------:R-:W-:-:S04]  /*0130*/  VIADD R2, R2, UR17 ;  /* 0x0000001102027c36 */ /* 0x000fc80008000000 */
[----:B------:R0:W-:Y:S01]  /*0140*/  STS.64 [R4], RZ ;  /* 0x000000ff04007388 */ /* 0x0001e20000000a00 */
[----:B------:R-:W-:-:S13]  /*0150*/  ISETP.GE.U32.AND P0, PT, R2, R3, PT ;  /* 0x000000030200720c */ /* 0x000fda0003f06070 */
[----:B0-----:R-:W-:Y:S05]  /*0160*/  @!P0 BRA `(.L_x_5) ;  /* 0xfffffffc00ec8947 */ /* 0x001fea000383ffff */
.L_x_4:
[----:B------:R-:W-:Y:S05]  /*0170*/  BSYNC.RECONVERGENT B0 ;  /* 0x0000000000007941 */ /* 0x000fea0003800200 */
.L_x_3:
[----:B------:R-:W0:Y:S01]  /*0180*/  LDCU UR5, c[0x0][0x3a0] ;  /* 0x00007400ff0577ac */ /* 0x000e220008000800 */
[----:B------:R-:W-:Y:S01]  /*0190*/  UIMAD UR22, UR17, UR13, URZ ;  /* 0x0000000d111672a4 */ /* 0x000fe2000f8e02ff */
[----:B------:R-:W1:Y:S01]  /*01a0*/  LDC.64 R2, c[0x0][0x380] ;  /* 0x0000e000ff027b82 */ /* 0x000e620000000a00 */
[----:B------:R-:W2:Y:S01]  /*01b0*/  LDCU.64 UR14, c[0x0][0x358] ;  /* 0x00006b00ff0e77ac */ /* 0x000ea20008000a00 */
[----:B------:R-:W-:Y:S02]  /*01c0*/  CS2R R6, SRZ ;  /* 0x0000000000067805 */ /* 0x000fe4000001ff00 */
[----:B------:R-:W-:Y:S01]  /*01d0*/  CS2R R16, SRZ ;  /* 0x0000000000107805 */ /* 0x000fe2000001ff00 */
[----:B------:R-:W-:-:S03]  /*01e0*/  VIADD R4, R0, UR22 ;  /* 0x0000001600047c36 */ /* 0x000fc60008000000 */
[----:B------:R-:W3:Y:S01]  /*01f0*/  LDC.64 R8, c[0x0][0x388] ;  /* 0x0000e200ff087b82 */ /* 0x000ee20000000a00 */
[----:B0-----:R-:W-:Y:S02]  /*0200*/  USHF.R.S32.HI UR23, URZ, 0x1f, UR5 ;  /* 0x0000001fff177899 */ /* 0x001fe40008011405 */
[C---:B------:R-:W-:Y:S02]  /*0210*/  ISETP.GE.U32.AND P0, PT, R4.reuse, UR5, PT ;  /* 0x0000000504007c0c */ /* 0x040fe4000bf06070 */
[----:B------:R-:W-:Y:S02]  /*0220*/  IABS R18, R19 ;  /* 0x0000001300127213 */ /* 0x000fe40000000000 */
[----:B------:R-:W-:Y:S02]  /*0230*/  ISETP.GE.U32.AND.EX P0, PT, RZ, UR23, PT, P0 ;  /* 0x00000017ff007c0c */ /* 0x000fe4000bf06100 */
[----:B------:R-:W0:Y:S11]  /*0240*/  I2F.RP R5, R18 ;  /* 0x0000001200057306 */ /* 0x000e360000209400 */
[----:B------:R-:W4:Y:S01]  /*0250*/  @!P0 LDC.64 R14, c[0x0][0x390] ;  /* 0x0000e400ff0e8b82 */ /* 0x000f220000000a00 */
[----:B------:R-:W-:Y:S01]  /*0260*/  @!P0 IMAD.SHL.U32 R13, R4, 0x8, RZ ;  /* 0x00000008040d8824 */ /* 0x000fe200078e00ff */
[----:B------:R-:W-:Y:S01]  /*0270*/  @!P0 SHF.R.U32.HI R10, RZ, 0x1d, R4 ;  /* 0x0000001dff0a8819 */ /* 0x000fe20000011604 */
[----:B0-----:R-:W0:Y:S03]  /*0280*/  MUFU.RCP R5, R5 ;  /* 0x0000000500057308 */ /* 0x001e260000001000 */
[----:B-1----:R-:W-:-:S02]  /*0290*/  @!P0 IADD3 R2, P1, PT, R13, R2, RZ ;  /* 0x000000020d028210 */ /* 0x002fc40007f3e0ff */
[----:B---3--:R-:W-:-:S03]  /*02a0*/  @!P0 IADD3 R8, P2, PT, R13, R8, RZ ;  /* 0x000000080d088210 */ /* 0x008fc60007f5e0ff */
[C---:B------:R-:W-:Y:S02]  /*02b0*/  @!P0 IMAD.X R3, R10.reuse, 0x1, R3, P1 ;  /* 0x000000010a038824 */ /* 0x040fe400008e0603 */
[----:B------:R-:W-:-:S03]  /*02c0*/  @!P0 IMAD.X R9, R10, 0x1, R9, P2 ;  /* 0x000000010a098824 */ /* 0x000fc600010e0609 */
[----:B--2---:R1:W5:Y:S01]  /*02d0*/  @!P0 LDG.E.64 R6, desc[UR14][R2.64] ;  /* 0x0000000e02068981 */ /* 0x004362000c1e1b00 */
[----:B----4-:R-:W-:Y:S01]  /*02e0*/  @!P0 IADD3 R12, P3, PT, R13, R14, RZ ;  /* 0x0000000e0d0c8210 */ /* 0x010fe20007f7e0ff */
[----:B0-----:R-:W-:-:S03]  /*02f0*/  VIADD R14, R5, 0xffffffe ;  /* 0x0ffffffe050e7836 */ /* 0x001fc60000000000 */
[----:B------:R-:W-:Y:S02]  /*0300*/  @!P0 IADD3.X R13, PT, PT, R10, R15, RZ, P3, !PT ;  /* 0x0000000f0a0d8210 */ /* 0x000fe40001ffe4ff */
[----:B------:R-:W-:Y:S01]  /*0310*/  CS2R R10, SRZ ;  /* 0x00000000000a7805 */ /* 0x000fe2000001ff00 */
[----:B------:R0:W2:Y:S01]  /*0320*/  F2I.FTZ.U32.TRUNC.NTZ R15, R14 ;  /* 0x0000000e000f7305 */ /* 0x0000a2000021f000 */
[----:B-1----:R-:W-:Y:S01]  /*0330*/  LOP3.LUT R2, R0, 0x1f, RZ, 0xc0, !PT ;  /* 0x0000001f00027812 */ /* 0x002fe200078ec0ff */
[----:B------:R-:W5:Y:S04]  /*0340*/  @!P0 LDG.E.64 R16, desc[UR14][R12.64] ;  /* 0x0000000e0c108981 */ /* 0x000f68000c1e1b00 */
[----:B------:R1:W5:Y:S01]  /*0350*/  @!P0 LDG.E.64 R10, desc[UR14][R8.64] ;  /* 0x0000000e080a8981 */ /* 0x000362000c1e1b00 */
[----:B0-----:R-:W-:-:S02]  /*0360*/  IMAD.MOV.U32 R14, RZ, RZ, RZ ;  /* 0x000000ffff0e7224 */ /* 0x001fc400078e00ff */
[----:B--2---:R-:W-:Y:S01]  /*0370*/  IMAD.MOV R21, RZ, RZ, -R15 ;  /* 0x000000ffff157224 */ /* 0x004fe200078e0a0f */
[----:B-1----:R-:W-:-:S03]  /*0380*/  IABS R8, R2 ;  /* 0x0000000200087213 */ /* 0x002fc60000000000 */
[----:B------:R-:W-:-:S04]  /*0390*/  IMAD R3, R21, R18, RZ ;  /* 0x0000001215037224 */ /* 0x000fc800078e02ff */
[----:B------:R-:W-:-:S04]  /*03a0*/  IMAD.HI.U32 R15, R15, R3, R14 ;  /* 0x000000030f0f7227 */ /* 0x000fc800078e000e */
[----:B------:R-:W-:-:S04]  /*03b0*/  IMAD.MOV.U32 R3, RZ, RZ, R8 ;  /* 0x000000ffff037224 */ /* 0x000fc800078e0008 */
[----:B------:R-:W-:-:S04]  /*03c0*/  IMAD.HI.U32 R15, R15, R3, RZ ;  /* 0x000000030f0f7227 */ /* 0x000fc800078e00ff */
[----:B------:R-:W-:-:S04]  /*03d0*/  IMAD.MOV R15, RZ, RZ, -R15 ;  /* 0x000000ffff0f7224 */ /* 0x000fc800078e0a0f */
[----:B------:R-:W-:-:S05]  /*03e0*/  IMAD R3, R18, R15, R3 ;  /* 0x0000000f12037224 */ /* 0x000fca00078e0203 */
[----:B------:R-:W-:Y:S01]  /*03f0*/  ISETP.GT.U32.AND P0, PT, R18, R3, PT ;  /* 0x000000031200720c */ /* 0x000fe20003f04070 */
[----:B------:R-:W0:-:S12]  /*0400*/  LDCU UR16, c[0x0][0x370] ;  /* 0x00006e00ff1077ac */ /* 0x000e180008000800 */
[----:B------:R-:W-:-:S05]  /*0410*/  @!P0 IMAD.IADD R3, R3, 0x1, -R18 ;  /* 0x0000000103038824 */ /* 0x000fca00078e0a12 */
[----:B------:R-:W-:Y:S01]  /*0420*/  ISETP.GT.U32.AND P1, PT, R18, R3, PT ;  /* 0x000000031200720c */ /* 0x000fe20003f24070 */
[----:B------:R-:W-:Y:S01]  /*0430*/  UIADD3 UR10, UPT, UPT, UR13, 0x1, URZ ;  /* 0x000000010d0a7890 */ /* 0x000fe2000fffe0ff */
[----:B------:R-:W-:Y:S02]  /*0440*/  ISETP.GE.AND P2, PT, R2, RZ, PT ;  /* 0x000000ff0200720c */ /* 0x000fe40003f46270 */
[----:B------:R-:W-:Y:S01]  /*0450*/  ISETP.NE.AND P0, PT, R19, RZ, PT ;  /* 0x000000ff1300720c */ /* 0x000fe20003f05270 */
[----:B0-----:R-:W-:Y:S01]  /*0460*/  UISETP.GE.U32.AND UP0, UPT, UR10, UR16, UPT ;  /* 0x000000100a00728c */ /* 0x001fe2000bf06070 */
[----:B------:R-:W-:-:S07]  /*0470*/  IMAD.U32 R8, RZ, RZ, UR17 ;  /* 0x00000011ff087e24 */ /* 0x000fce000f8e00ff */
[----:B------:R-:W-:-:S05]  /*0480*/  @!P1 IADD3 R3, PT, PT, R3, -R18, RZ ;  /* 0x8000001203039210 */ /* 0x000fca0007ffe0ff */
[----:B------:R-:W-:Y:S01]  /*0490*/  IMAD.MOV.U32 R2, RZ, RZ, R3 ;  /* 0x000000ffff027224 */ /* 0x000fe200078e0003 */
[----:B------:R-:W-:-:S03]  /*04a0*/  LEA R3, R0, UR4, 0x3 ;  /* 0x0000000400037c11 */ /* 0x000fc6000f8e18ff */
[----:B------:R-:W-:Y:S01]  /*04b0*/  @!P2 IMAD.MOV R2, RZ, RZ, -R2 ;  /* 0x000000ffff02a224 */ /* 0x000fe200078e0a02 */
[----:B------:R-:W-:Y:S01]  /*04c0*/  @!P0 LOP3.LUT R2, RZ, R19, RZ, 0x33, !PT ;  /* 0x00000013ff028212 */ /* 0x000fe200078e33ff */
[----:B------:R-:W-:Y:S01]  /*04d0*/  IMAD R5, R8, 0x10, R3 ;  /* 0x0000001008057824 */ /* 0x000fe200078e0203 */
[----:B------:R-:W-:Y:S06]  /*04e0*/  BRA.U UP0, `(.L_x_6) ;  /* 0x00000021003c7547 */ /* 0x000fec000b800000 */
[----:B------:R-:W0:Y:S01]  /*04f0*/  LDCU UR4, c[0x0][0x3a4] ;  /* 0x00007480ff0477ac */ /* 0x000e220008000800 */
[----:B------:R-:W-:Y:S01]  /*0500*/  UMOV UR5, URZ ;  /* 0x000000ff00057c82 */ /* 0x000fe20008000000 */
[----:B0-----:R-:W0:Y:S04]  /*0510*/  I2F.F64 R8, UR4 ;  /* 0x0000000400087d12 */ /* 0x001e280008201c00 */
.L_x_52:
[----:B-1----:R-:W1:Y:S01]  /*0520*/  LDCU UR8, c[0x0][0x3a0] ;  /* 0x00007400ff0877ac */ /* 0x002e620008000800 */
[----:B------:R-:W2:Y:S01]  /*0530*/  LDC.64 R12, c[0x0][0x380] ;  /* 0x0000e000ff0c7b82 */ /* 0x000ea20000000a00 */
[----:B------:R-:W-:Y:S02]  /*0540*/  UIMAD.WIDE.U32 UR6, UR10, UR17, URZ ;  /* 0x000000110a0672a5 */ /* 0x000fe4000f8e00ff */
[----:B------:R-:W-:-:S05]  /*0550*/  UIMAD UR4, UR5, UR17, URZ ;  /* 0x00000011050472a4 */ /* 0x000fca000f8e02ff */
[----:B------:R-:W3:Y:S01]  /*0560*/  LDC.64 R14, c[0x0][0x388] ;  /* 0x0000e200ff0e7b82 */ /* 0x000ee20000000a00 */
[----:B------:R-:W-:Y:S01]  /*0570*/  UIADD3 UR11, UPT, UPT, UR7, UR4, URZ ;  /* 0x00000004070b7290 */ /* 0x000fe2000fffe0ff */
[----:B------:R-:W-:-:S05]  /*0580*/  IADD3 R20, P1, PT, R0, UR6, RZ ;  /* 0x0000000600147c10 */ /* 0x000fca000ff3e0ff */
[----:B------:R-:W-:Y:S01]  /*0590*/  IMAD.X R23, RZ, RZ, UR11, P1 ;  /* 0x0000000bff177e24 */ /* 0x000fe200088e06ff */
[----:B-1----:R-:W-:-:S04]  /*05a0*/  ISETP.GE.U32.AND P0, PT, R20, UR8, PT ;  /* 0x0000000814007c0c */ /* 0x002fc8000bf06070 */
[----:B------:R-:W-:-:S13]  /*05b0*/  ISETP.GE.U32.AND.EX P0, PT, R23, UR23, PT, P0 ;  /* 0x0000001717007c0c */ /* 0x000fda000bf06100 */
[----:B------:R-:W1:Y:S01]  /*05c0*/  @!P0 LDC.64 R18, c[0x0][0x390] ;  /* 0x0000e400ff128b82 */ /* 0x000e620000000a00 */
[C---:B------:R-:W-:Y:S01]  /*05d0*/  @!P0 IMAD.SHL.U32 R21, R20.reuse, 0x8, RZ ;  /* 0x0000000814158824 */ /* 0x040fe200078e00ff */
[----:B------:R-:W-:-:S04]  /*05e0*/  @!P0 SHF.L.U64.HI R20, R20, 0x3, R23 ;  /* 0x0000000314148819 */ /* 0x000fc80000010217 */
[C---:B--2---:R-:W-:Y:S02]  /*05f0*/  @!P0 IADD3 R12, P1, PT, R21.reuse, R12, RZ ;  /* 0x0000000c150c8210 */ /* 0x044fe40007f3e0ff */
[----:B---3--:R-:W-:Y:S02]  /*0600*/  @!P0 IADD3 R14, P2, PT, R21, R14, RZ ;  /* 0x0000000e150e8210 */ /* 0x008fe40007f5e0ff */
[----:B------:R-:W-:-:S03]  /*0610*/  @!P0 IADD3.X R13, PT, PT, R20, R13, RZ, P1, !PT ;  /* 0x0000000d140d8210 */ /* 0x000fc60000ffe4ff */
[----:B------:R-:W-:-:S03]  /*0620*/  @!P0 IMAD.X R15, R20, 0x1, R15, P2 ;  /* 0x00000001140f8824 */ /* 0x000fc600010e060f */
[----:B------:R-:W2:Y:S04]  /*0630*/  @!P0 LDG.E.64 R12, desc[UR14][R12.64] ;  /* 0x0000000e0c0c8981 */ /* 0x000ea8000c1e1b00 */
[----:B------:R-:W3:Y:S01]  /*0640*/  @!P0 LDG.E.64 R14, desc[UR14][R14.64] ;  /* 0x0000000e0e0e8981 */ /* 0x000ee2000c1e1b00 */
[----:B-1----:R-:W-:-:S05]  /*0650*/  @!P0 IADD3 R18, P3, PT, R21, R18, RZ ;  /* 0x0000001215128210 */ /* 0x002fca0007f7e0ff */
[----:B------:R-:W-:-:S06]  /*0660*/  @!P0 IMAD.X R19, R20, 0x1, R19, P3 ;  /* 0x0000000114138824 */ /* 0x000fcc00018e0613 */
[----:B------:R-:W4:Y:S01]  /*0670*/  @!P0 LDG.E.64 R18, desc[UR14][R18.64] ;  /* 0x0000000e12128981 */ /* 0x000f22000c1e1b00 */
[----:B------:R-:W-:Y:S01]  /*0680*/  @!P0 LEA R21, R0, UR20, 0x3 ;  /* 0x0000001400158c11 */ /* 0x000fe2000f8e18ff */
[----:B------:R-:W-:Y:S02]  /*0690*/  UISETP.GE.U32.AND UP1, UPT, UR17, 0x4, UPT ;  /* 0x000000041100788c */ /* 0x000fe4000bf26070 */
[----:B------:R-:W-:-:S04]  /*06a0*/  UIADD3 UR10, UP0, UPT, UR10, 0x1, URZ ;  /* 0x000000010a0a7890 */ /* 0x000fc8000ff1e0ff */
[----:B------:R-:W-:Y:S02]  /*06b0*/  UIADD3.X UR5, UPT, UPT, URZ, UR5, URZ, UP0, !UPT ;  /* 0x00000005ff057290 */ /* 0x000fe400087fe4ff */
[----:B------:R-:W-:Y:S01]  /*06c0*/  UISETP.GE.U32.AND UP0, UPT, UR10, UR16, UPT ;  /* 0x000000100a00728c */ /* 0x000fe2000bf06070 */
[----:B------:R-:W-:-:S03]  /*06d0*/  UMOV UR4, URZ ;  /* 0x000000ff00047c82 */ /* 0x000fc60008000000 */
[----:B------:R-:W-:Y:S01]  /*06e0*/  UISETP.GE.U32.AND.EX UP0, UPT, UR5, URZ, UPT, UP0 ;  /* 0x000000ff0500728c */ /* 0x000fe2000bf06100 */
[----:B--2---:R1:W-:Y:S04]  /*06f0*/  @!P0 STS.64 [R3], R12 ;  /* 0x0000000c03008388 */ /* 0x0043e80000000a00 */
[----:B---3--:R1:W-:Y:S04]  /*0700*/  @!P0 STS.64 [R21], R14 ;  /* 0x0000000e15008388 */ /* 0x0083e80000000a00 */
[----:B----4-:R1:W-:Y:S01]  /*0710*/  @!P0 STS.64 [R5], R18 ;  /* 0x0000001205008388 */ /* 0x0103e20000000a00 */
[----:B------:R-:W-:Y:S06]  /*0720*/  BAR.SYNC.DEFER_BLOCKING 0x0 ;  /* 0x0000000000007b1d */ /* 0x000fec0000010000 */
[----:B------:R-:W-:Y:S05]  /*0730*/  BRA.U !UP1, `(.L_x_7) ;  /* 0x0000001109487547 */ /* 0x000fea000b800000 */
[----:B------:R-:W2:Y:S01]  /*0740*/  S2UR UR9, SR_CgaCtaId ;  /* 0x00000000000979c3 */ /* 0x000ea20000008800 */
[----:B------:R-:W-:Y:S02]  /*0750*/  UIADD3 UR24, UP1, UPT, UR6, 0x1, URZ ;  /* 0x0000000106187890 */ /* 0x000fe4000ff3e0ff */
[----:B------:R-:W-:Y:S01]  /*0760*/  ULOP3.LUT UR4, UR17, 0xfffffffc, URZ, 0xc0, !UPT ;  /* 0xfffffffc11047892 */ /* 0x000fe2000f8ec0ff */
[----:B------:R-:W-:Y:S01]  /*0770*/  UMOV UR8, 0x400 ;  /* 0x0000040000087882 */ /* 0x000fe20000000000 */
[----:B------:R-:W-:Y:S02]  /*0780*/  UIADD3.X UR25, UPT, UPT, URZ, UR11, URZ, UP1, !UPT ;  /* 0x0000000bff197290 */ /* 0x000fe40008ffe4ff */
[----:B------:R-:W-:Y:S02]  /*0790*/  UIADD3 UR4, UPT, UPT, -UR4, URZ, URZ ;  /* 0x000000ff04047290 */ /* 0x000fe4000fffe1ff */
[----:B--2---:R-:W-:-:S12]  /*07a0*/  ULEA UR8, UR9, UR8, 0x18 ;  /* 0x0000000809087291 */ /* 0x004fd8000f8ec0ff */
.L_x_32:
[----:B------:R-:W2:Y:S01]  /*07b0*/  LDCU UR27, c[0x0][0x3a0] ;  /* 0x00007400ff1b77ac */ /* 0x000ea20008000800 */
[----:B------:R-:W-:Y:S02]  /*07c0*/  UIADD3 UR9, UP1, UPT, UR24, -0x1, URZ ;  /* 0xffffffff18097890 */ /* 0x000fe4000ff3e0ff */
[----:B------:R-:W-:Y:S02]  /*07d0*/  UIADD3 UR4, UPT, UPT, UR4, 0x4, URZ ;  /* 0x0000000404047890 */ /* 0x000fe4000fffe0ff */
[----:B------:R-:W-:Y:S02]  /*07e0*/  UIADD3.X UR12, UPT, UPT, UR25, -0x1, URZ, UP1, !UPT ;  /* 0xffffffff190c7890 */ /* 0x000fe40008ffe4ff */
[----:B------:R-:W-:Y:S02]  /*07f0*/  UIADD3 UR26, UPT, UPT, UR19, UR8, URZ ;  /* 0x00000008131a7290 */ /* 0x000fe4000fffe0ff */
[----:B------:R-:W-:Y:S02]  /*0800*/  UISETP.NE.AND UP2, UPT, UR4, URZ, UPT ;  /* 0x000000ff0400728c */ /* 0x000fe4000bf45270 */
[----:B--2---:R-:W-:-:S02]  /*0810*/  UISETP.GE.U32.AND UP1, UPT, UR9, UR27, UPT ;  /* 0x0000001b0900728c */ /* 0x004fc4000bf26070 */
[----:B------:R-:W-:Y:S02]  /*0820*/  UIADD3 UR27, UPT, UPT, UR21, UR8, URZ ;  /* 0x00000008151b7290 */ /* 0x000fe4000fffe0ff */
[----:B------:R-:W-:-:S09]  /*0830*/  UISETP.GE.U32.AND.EX UP1, UPT, UR12, UR23, UPT, UP1 ;  /* 0x000000170c00728c */ /* 0x000fd2000bf26110 */
[----:B------:R-:W-:Y:S05]  /*0840*/  BRA.U UP1, `(.L_x_8) ;  /* 0x0000000101ec7547 */ /* 0x000fea000b800000 */
[----:B-1----:R-:W1:Y:S01]  /*0850*/  LDS.64 R14, [UR26] ;  /* 0x0000001aff0e7984 */ /* 0x002e620008000a00 */
[----:B------:R-:W-:Y:S01]  /*0860*/  IMAD.MOV.U32 R20, RZ, RZ, 0x0 ;  /* 0x00000000ff147424 */ /* 0x000fe200078e00ff */
[----:B------:R-:W-:Y:S01]  /*0870*/  BSSY.RECONVERGENT B1, `(.L_x_9) ;  /* 0x0000018000017945 */ /* 0x000fe20003800200 */
[----:B------:R-:W-:Y:S01]  /*0880*/  IMAD.MOV.U32 R21, RZ, RZ, 0x3fd80000 ;  /* 0x3fd80000ff157424 */ /* 0x000fe200078e00ff */
[----:B------:R-:W2:Y:S04]  /*0890*/  LDS.64 R12, [UR8] ;  /* 0x00000008ff0c7984 */ /* 0x000ea80008000a00 */
[----:B------:R-:W3:Y:S01]  /*08a0*/  LDS.64 R18, [UR27] ;  /* 0x0000001bff127984 */ /* 0x000ee20008000a00 */
[----:B-1---5:R-:W-:Y:S02]  /*08b0*/  DADD R14, -R14, R10 ;  /* 0x000000000e0e7229 */ /* 0x022fe4000000010a */
[----:B--2---:R-:W-:-:S06]  /*08c0*/  DADD R12, -R12, R6 ;  /* 0x000000000c0c7229 */ /* 0x004fcc0000000106 */
[----:B------:R-:W-:Y:S02]  /*08d0*/  DMUL R14, R14, R14 ;  /* 0x0000000e0e0e7228 */ /* 0x000fe40000000000 */
[----:B---3--:R-:W-:-:S06]  /*08e0*/  DADD R18, -R18, R16 ;  /* 0x0000000012127229 */ /* 0x008fcc0000000110 */
[----:B------:R-:W-:Y:S01]  /*08f0*/  DFMA R14, R12, R12, R14 ;  /* 0x0000000c0c0e722b */ /* 0x000fe2000000000e */
[----:B------:R-:W-:-:S07]  /*0900*/  IMAD.MOV.U32 R12, RZ, RZ, RZ ;  /* 0x000000ffff0c7224 */ /* 0x000fce00078e00ff */
[----:B------:R-:W-:-:S06]  /*0910*/  DFMA R18, R18, R18, R14 ;  /* 0x000000121212722b */ /* 0x000fcc000000000e */
[----:B------:R-:W1:Y:S04]  /*0920*/  MUFU.RSQ64H R13, R19 ;  /* 0x00000013000d7308 */ /* 0x000e680000001c00 */
[----:B------:R-:W-:-:S05]  /*0930*/  VIADD R22, R19, 0xfff00000 ;  /* 0xfff0000013167836 */ /* 0x000fca0000000000 */
[----:B------:R-:W-:Y:S01]  /*0940*/  ISETP.GE.U32.AND P0, PT, R22, 0x7fe00000, PT ;  /* 0x7fe000001600780c */ /* 0x000fe20003f06070 */
[----:B-1----:R-:W-:-:S08]  /*0950*/  DMUL R14, R12, R12 ;  /* 0x0000000c0c0e7228 */ /* 0x002fd00000000000 */
[----:B------:R-:W-:-:S08]  /*0960*/  DFMA R14, R18, -R14, 1 ;  /* 0x3ff00000120e742b */ /* 0x000fd0000000080e */
[----:B------:R-:W-:Y:S02]  /*0970*/  DFMA R20, R14, R20, 0.5 ;  /* 0x3fe000000e14742b */ /* 0x000fe40000000014 */
[----:B------:R-:W-:-:S08]  /*0980*/  DMUL R14, R12, R14 ;  /* 0x0000000e0c0e7228 */ /* 0x000fd00000000000 */
[----:B------:R-:W-:Y:S01]  /*0990*/  DFMA R12, R20, R14, R12 ;  /* 0x0000000e140c722b */ /* 0x000fe2000000000c */
[----:B------:R-:W-:Y:S10]  /*09a0*/  @!P0 BRA `(.L_x_10) ;  /* 0x0000000000108947 */ /* 0x000ff40003800000 */
[----:B------:R-:W-:Y:S01]  /*09b0*/  MOV R28, R18 ;  /* 0x00000012001c7202 */ /* 0x000fe20000000f00 */
[----:B------:R-:W-:Y:S01]  /*09c0*/  IMAD.MOV.U32 R29, RZ, RZ, R19 ;  /* 0x000000ffff1d7224 */ /* 0x000fe200078e0013 */
[----:B------:R-:W-:-:S07]  /*09d0*/  MOV R26, 0x9f0 ;  /* 0x000009f0001a7802 */ /* 0x000fce0000000f00 */
[----:B0-----:R-:W-:Y:S05]  /*09e0*/  CALL.REL.NOINC `($__internal_1_$__cuda_sm20_drsqrt_f64_slowpath_v2) ;  /* 0x0000004400e87944 */ /* 0x001fea0003c00000 */
.L_x_10:
[----:B------:R-:W-:Y:S05]  /*09f0*/  BSYNC.RECONVERGENT B1 ;  /* 0x0000000000017941 */ /* 0x000fea0003800200 */
.L_x_9:
[----:B0-----:R-:W0:Y:S01]  /*0a00*/  MUFU.RCP64H R15, R9 ;  /* 0x00000009000f7308 */ /* 0x001e220000001800 */
[----:B------:R-:W-:Y:S01]  /*0a10*/  IMAD.MOV.U32 R14, RZ, RZ, 0x1 ;  /* 0x00000001ff0e7424 */ /* 0x000fe200078e00ff */
[----:B------:R-:W-:Y:S01]  /*0a20*/  DMUL R30, R18, R12 ;  /* 0x0000000c121e7228 */ /* 0x000fe20000000000 */
[----:B------:R-:W-:Y:S09]  /*0a30*/  BSSY.RECONVERGENT B1, `(.L_x_11) ;  /* 0x0000011000017945 */ /* 0x000ff20003800200 */
[----:B------:R-:W-:Y:S01]  /*0a40*/  FSETP.GEU.AND P1, PT, |R31|, 6.5827683646048100446e-37, PT ;  /* 0x036000001f00780b */ /* 0x000fe20003f2e200 */
[----:B0-----:R-:W-:-:S08]  /*0a50*/  DFMA R20, -R8, R14, 1 ;  /* 0x3ff000000814742b */ /* 0x001fd0000000010e */
[----:B------:R-:W-:-:S08]  /*0a60*/  DFMA R20, R20, R20, R20 ;  /* 0x000000141414722b */ /* 0x000fd00000000014 */
[----:B------:R-:W-:-:S08]  /*0a70*/  DFMA R20, R14, R20, R14 ;  /* 0x000000140e14722b */ /* 0x000fd0000000000e */
[----:B------:R-:W-:-:S08]  /*0a80*/  DFMA R14, -R8, R20, 1 ;  /* 0x3ff00000080e742b */ /* 0x000fd00000000114 */
[----:B------:R-:W-:-:S08]  /*0a90*/  DFMA R14, R20, R14, R20 ;  /* 0x0000000e140e722b */ /* 0x000fd00000000014 */
[----:B------:R-:W-:-:S08]  /*0aa0*/  DMUL R12, R30, R14 ;  /* 0x0000000e1e0c7228 */ /* 0x000fd00000000000 */
[----:B------:R-:W-:-:S08]  /*0ab0*/  DFMA R18, -R8, R12, R30 ;  /* 0x0000000c0812722b */ /* 0x000fd0000000011e */
[----:B------:R-:W-:-:S10]  /*0ac0*/  DFMA R12, R14, R18, R12 ;  /* 0x000000120e0c722b */ /* 0x000fd4000000000c */
[----:B------:R-:W-:-:S05]  /*0ad0*/  FFMA R14, RZ, R9, R13 ;  /* 0x00000009ff0e7223 */ /* 0x000fca000000000d */
[----:B------:R-:W-:-:S13]  /*0ae0*/  FSETP.GT.AND P0, PT, |R14|, 1.469367938527859385e-39, PT ;  /* 0x001000000e00780b */ /* 0x000fda0003f04200 */
[----:B------:R-:W-:Y:S05]  /*0af0*/  @P0 BRA P1, `(.L_x_12) ;  /* 0x0000000000100947 */ /* 0x000fea0000800000 */
[----:B------:R-:W-:Y:S01]  /*0b00*/  IMAD.MOV.U32 R12, RZ, RZ, R8 ;  /* 0x000000ffff0c7224 */ /* 0x000fe200078e0008 */
[----:B------:R-:W-:Y:S01]  /*0b10*/  MOV R26, 0xb40 ;  /* 0x00000b40001a7802 */ /* 0x000fe20000000f00 */
[----:B------:R-:W-:-:S07]  /*0b20*/  IMAD.MOV.U32 R13, RZ, RZ, R9 ;  /* 0x000000ffff0d7224 */ /* 0x000fce00078e0009 */
[----:B------:R-:W-:Y:S05]  /*0b30*/  CALL.REL.NOINC `($__internal_0_$__cuda_sm20_div_rn_f64_full) ;  /* 0x00000040001c7944 */ /* 0x000fea0003c00000 */
.L_x_12:
[----:B------:R-:W-:Y:S05]  /*0b40*/  BSYNC.RECONVERGENT B1 ;  /* 0x0000000000017941 */ /* 0x000fea0003800200 */
.L_x_11:
[----:B------:R-:W0:Y:S01]  /*0b50*/  LDCU UR9, c[0x0][0x3a8] ;  /* 0x00007500ff0977ac */ /* 0x000e220008000800 */
[----:B------:R-:W0:Y:S01]  /*0b60*/  F2I.F64.TRUNC R13, R12 ;  /* 0x0000000c000d7311 */ /* 0x000e22000030d100 */
[----:B------:R-:W-:Y:S01]  /*0b70*/  BSSY.RECONVERGENT B0, `(.L_x_8) ;  /* 0x0000008000007945 */ /* 0x000fe20003800200 */
[----:B0-----:R-:W-:-:S05]  /*0b80*/  IMAD R14, R2, UR9, R13 ;  /* 0x00000009020e7c24 */ /* 0x001fca000f8e020d */
[----:B------:R-:W-:-:S07]  /*0b90*/  LEA R19, R14, UR18, 0x3 ;  /* 0x000000120e137c11 */ /* 0x000fce000f8e18ff */
.L_x_13:
[----:B------:R-:W0:Y:S02]  /*0ba0*/  LDS.64 R12, [R19] ;  /* 0x00000000130c7984 */ /* 0x000e240000000a00 */
[----:B0-----:R-:W-:-:S05]  /*0bb0*/  IADD3 R14, P0, PT, R12, 0x1, RZ ;  /* 0x000000010c0e7810 */ /* 0x001fca0007f1e0ff */
[----:B------:R-:W-:-:S07]  /*0bc0*/  IMAD.X R15, RZ, RZ, R13, P0 ;  /* 0x000000ffff0f7224 */ /* 0x000fce00000e060d */
[----:B------:R-:W0:Y:S02]  /*0bd0*/  ATOMS.CAST.SPIN.64 P0, [R19], R12, R14 ;  /* 0x0000000c1300758d */ /* 0x000e24000180040e */
[----:B0-----:R-:W-:Y:S05]  /*0be0*/  @!P0 BRA `(.L_x_13) ;  /* 0xfffffffc00ec8947 */ /* 0x001fea000383ffff */
[----:B------:R-:W-:Y:S05]  /*0bf0*/  BSYNC.RECONVERGENT B0 ;  /* 0x0000000000007941 */ /* 0x000fea0003800200 */
.L_x_8:
[----:B------:R-:W2:Y:S02]  /*0c00*/  LDCU UR9, c[0x0][0x3a0] ;  /* 0x00007400ff0977ac */ /* 0x000ea40008000800 */
[----:B--2---:R-:W-:-:S04]  /*0c10*/  UISETP.GE.U32.AND UP1, UPT, UR24, UR9, UPT ;  /* 0x000000091800728c */ /* 0x004fc8000bf26070 */
[----:B------:R-:W-:-:S09]  /*0c20*/  UISETP.GE.U32.AND.EX UP1, UPT, UR25, UR23, UPT, UP1 ;  /* 0x000000171900728c */ /* 0x000fd2000bf26110 */
[----:B------:R-:W-:Y:S05]  /*0c30*/  BRA.U UP1, `(.L_x_14) ;  /* 0x0000000101ec7547 */ /* 0x000fea000b800000 */
[----:B-1----:R-:W1:Y:S01]  /*0c40*/  LDS.64 R14, [UR26+0x8] ;  /* 0x0000081aff0e7984 */ /* 0x002e620008000a00 */
[----:B------:R-:W-:Y:S01]  /*0c50*/  MOV R20, 0x0 ;  /* 0x0000000000147802 */ /* 0x000fe20000000f00 */
[----:B------:R-:W-:Y:S01]  /*0c60*/  IMAD.MOV.U32 R21, RZ, RZ, 0x3fd80000 ;  /* 0x3fd80000ff157424 */ /* 0x000fe200078e00ff */
[----:B------:R-:W-:Y:S01]  /*0c70*/  BSSY.RECONVERGENT B1, `(.L_x_15) ;  /* 0x0000017000017945 */ /* 0x000fe20003800200 */
[----:B------:R-:W2:Y:S04]  /*0c80*/  LDS.64 R12, [UR8+0x8] ;  /* 0x00000808ff0c7984 */ /* 0x000ea80008000a00 */
[----:B------:R-:W3:Y:S01]  /*0c90*/  LDS.64 R18, [UR27+0x8] ;  /* 0x0000081bff127984 */ /* 0x000ee20008000a00 */
        /* <DEDUP_REMOVED lines=16> */
[----:B------:R-:W-:Y:S01]  /*0da0*/  IMAD.MOV.U32 R28, RZ, RZ, R18 ;  /* 0x000000ffff1c7224 */ /* 0x000fe200078e0012 */
[----:B------:R-:W-:Y:S01]  /*0db0*/  MOV R26, 0xde0 ;  /* 0x00000de0001a7802 */ /* 0x000fe20000000f00 */
[----:B------:R-:W-:-:S07]  /*0dc0*/  IMAD.MOV.U32 R29, RZ, RZ, R19 ;  /* 0x000000ffff1d7224 */ /* 0x000fce00078e0013 */
[----:B0-----:R-:W-:Y:S05]  /*0dd0*/  CALL.REL.NOINC `($__internal_1_$__cuda_sm20_drsqrt_f64_slowpath_v2) ;  /* 0x0000004000ec7944 */ /* 0x001fea0003c00000 */
.L_x_16:
[----:B------:R-:W-:Y:S05]  /*0de0*/  BSYNC.RECONVERGENT B1 ;  /* 0x0000000000017941 */ /* 0x000fea0003800200 */
.L_x_15:
        /* <DEDUP_REMOVED lines=17> */
[----:B------:R-:W-:Y:S02]  /*0f00*/  MOV R13, R9 ;  /* 0x00000009000d7202 */ /* 0x000fe40000000f00 */
[----:B------:R-:W-:-:S07]  /*0f10*/  MOV R26, 0xf30 ;  /* 0x00000f30001a7802 */ /* 0x000fce0000000f00 */
[----:B------:R-:W-:Y:S05]  /*0f20*/  CALL.REL.NOINC `($__internal_0_$__cuda_sm20_div_rn_f64_full) ;  /* 0x0000003c00207944 */ /* 0x000fea0003c00000 */
.L_x_18:
[----:B------:R-:W-:Y:S05]  /*0f30*/  BSYNC.RECONVERGENT B1 ;  /* 0x0000000000017941 */ /* 0x000fea0003800200 */
.L_x_17:
[----:B------:R-:W0:Y:S01]  /*0f40*/  LDCU UR9, c[0x0][0x3a8] ;  /* 0x00007500ff0977ac */ /* 0x000e220008000800 */
[----:B------:R-:W0:Y:S01]  /*0f50*/  F2I.F64.TRUNC R13, R12 ;  /* 0x0000000c000d7311 */ /* 0x000e22000030d100 */
[----:B------:R-:W-:Y:S01]  /*0f60*/  BSSY.RECONVERGENT B0, `(.L_x_14) ;  /* 0x0000008000007945 */ /* 0x000fe20003800200 */
[----:B0-----:R-:W-:-:S05]  /*0f70*/  IMAD R14, R2, UR9, R13 ;  /* 0x00000009020e7c24 */ /* 0x001fca000f8e020d */
[----:B------:R-:W-:-:S07]  /*0f80*/  LEA R19, R14, UR18, 0x3 ;  /* 0x000000120e137c11 */ /* 0x000fce000f8e18ff */
.L_x_19:
[----:B------:R-:W0:Y:S02]  /*0f90*/  LDS.64 R12, [R19] ;  /* 0x00000000130c7984 */ /* 0x000e240000000a00 */
[----:B0-----:R-:W-:-:S05]  /*0fa0*/  IADD3 R14, P0, PT, R12, 0x1, RZ ;  /* 0x000000010c0e7810 */ /* 0x001fca0007f1e0ff */
[----:B------:R-:W-:-:S07]  /*0fb0*/  IMAD.X R15, RZ, RZ, R13, P0 ;  /* 0x000000ffff0f7224 */ /* 0x000fce00000e060d */
[----:B------:R-:W0:Y:S02]  /*0fc0*/  ATOMS.CAST.SPIN.64 P0, [R19], R12, R14 ;  /* 0x0000000c1300758d */ /* 0x000e24000180040e */
[----:B0-----:R-:W-:Y:S05]  /*0fd0*/  @!P0 BRA `(.L_x_19) ;  /* 0xfffffffc00ec8947 */ /* 0x001fea000383ffff */
[----:B------:R-:W-:Y:S05]  /*0fe0*/  BSYNC.RECONVERGENT B0 ;  /* 0x0000000000007941 */ /* 0x000fea0003800200 */
.L_x_14:
[----:B------:R-:W2:Y:S01]  /*0ff0*/  LDCU UR28, c[0x0][0x3a0] ;  /* 0x00007400ff1c77ac */ /* 0x000ea20008000800 */
[----:B------:R-:W-:-:S04]  /*1000*/  UIADD3 UR9, UP1, UPT, UR24, 0x1, URZ ;  /* 0x0000000118097890 */ /* 0x000fc8000ff3e0ff */
[----:B------:R-:W-:Y:S02]  /*1010*/  UIADD3.X UR12, UPT, UPT, URZ, UR25, URZ, UP1, !UPT ;  /* 0x00000019ff0c7290 */ /* 0x000fe40008ffe4ff */
[----:B--2---:R-:W-:-:S04]  /*1020*/  UISETP.GE.U32.AND UP1, UPT, UR9, UR28, UPT ;  /* 0x0000001c0900728c */ /* 0x004fc8000bf26070 */
[----:B------:R-:W-:-:S09]  /*1030*/  UISETP.GE.U32.AND.EX UP1, UPT, UR12, UR23, UPT, UP1 ;  /* 0x000000170c00728c */ /* 0x000fd2000bf26110 */
[----:B------:R-:W-:Y:S05]  /*1040*/  BRA.U UP1, `(.L_x_20) ;  /* 0x0000000101ec7547 */ /* 0x000fea000b800000 */
[----:B-1----:R-:W1:Y:S01]  /*1050*/  LDS.64 R14, [UR26+0x10] ;  /* 0x0000101aff0e7984 */ /* 0x002e620008000a00 */
[----:B------:R-:W-:Y:S01]  /*1060*/  IMAD.MOV.U32 R20, RZ, RZ, 0x0 ;  /* 0x00000000ff147424 */ /* 0x000fe200078e00ff */
[----:B------:R-:W-:Y:S01]  /*1070*/  BSSY.RECONVERGENT B1, `(.L_x_21) ;  /* 0x0000018000017945 */ /* 0x000fe20003800200 */
[----:B------:R-:W-:Y:S01]  /*1080*/  IMAD.MOV.U32 R21, RZ, RZ, 0x3fd80000 ;  /* 0x3fd80000ff157424 */ /* 0x000fe200078e00ff */
        /* <DEDUP_REMOVED lines=19> */
[----:B------:R-:W-:Y:S02]  /*11c0*/  MOV R29, R19 ;  /* 0x00000013001d7202 */ /* 0x000fe40000000f00 */
[----:B------:R-:W-:-:S07]  /*11d0*/  MOV R26, 0x11f0 ;  /* 0x000011f0001a7802 */ /* 0x000fce0000000f00 */
[----:B0-----:R-:W-:Y:S05]  /*11e0*/  CALL.REL.NOINC `($__internal_1_$__cuda_sm20_drsqrt_f64_slowpath_v2) ;  /* 0x0000003c00e87944 */ /* 0x001fea0003c00000 */
.L_x_22:
[----:B------:R-:W-:Y:S05]  /*11f0*/  BSYNC.RECONVERGENT B1 ;  /* 0x0000000000017941 */ /* 0x000fea0003800200 */
.L_x_21:
        /* <DEDUP_REMOVED lines=20> */
.L_x_24:
[----:B------:R-:W-:Y:S05]  /*1340*/  BSYNC.RECONVERGENT B1 ;  /* 0x0000000000017941 */ /* 0x000fea0003800200 */
.L_x_23:
[----:B------:R-:W0:Y:S01]  /*1350*/  LDCU UR9, c[0x0][0x3a8] ;  /* 0x00007500ff0977ac */ /* 0x000e220008000800 */
[----:B------:R-:W0:Y:S01]  /*1360*/  F2I.F64.TRUNC R13, R12 ;  /* 0x0000000c000d7311 */ /* 0x000e22000030d100 */
[----:B------:R-:W-:Y:S01]  /*1370*/  BSSY.RECONVERGENT B0, `(.L_x_20) ;  /* 0x0000008000007945 */ /* 0x000fe20003800200 */
[----:B0-----:R-:W-:-:S05]  /*1380*/  IMAD R14, R2, UR9, R13 ;  /* 0x00000009020e7c24 */ /* 0x001fca000f8e020d */
[----:B------:R-:W-:-:S07]  /*1390*/  LEA R19, R14, UR18, 0x3 ;  /* 0x000000120e137c11 */ /* 0x000fce000f8e18ff */
.L_x_25:
[----:B------:R-:W0:Y:S02]  /*13a0*/  LDS.64 R12, [R19] ;  /* 0x00000000130c7984 */ /* 0x000e240000000a00 */
[----:B0-----:R-:W-:-:S05]  /*13b0*/  IADD3 R14, P0, PT, R12, 0x1, RZ ;  /* 0x000000010c0e7810 */ /* 0x001fca0007f1e0ff */
[----:B------:R-:W-:-:S07]  /*13c0*/  IMAD.X R15, RZ, RZ, R13, P0 ;  /* 0x000000ffff0f7224 */ /* 0x000fce00000e060d */
[----:B------:R-:W0:Y:S02]  /*13d0*/  ATOMS.CAST.SPIN.64 P0, [R19], R12, R14 ;  /* 0x0000000c1300758d */ /* 0x000e24000180040e */
[----:B0-----:R-:W-:Y:S05]  /*13e0*/  @!P0 BRA `(.L_x_25) ;  /* 0xfffffffc00ec8947 */ /* 0x001fea000383ffff */
[----:B------:R-:W-:Y:S05]  /*13f0*/  BSYNC.RECONVERGENT B0 ;  /* 0x0000000000007941 */ /* 0x000fea0003800200 */
.L_x_20:
        /* <DEDUP_REMOVED lines=8> */
[----:B------:R-:W-:Y:S01]  /*1480*/  MOV R21, 0x3fd80000 ;  /* 0x3fd8000000157802 */ /* 0x000fe20000000f00 */
        /* <DEDUP_REMOVED lines=23> */
.L_x_28:
[----:B------:R-:W-:Y:S05]  /*1600*/  BSYNC.RECONVERGENT B1 ;  /* 0x0000000000017941 */ /* 0x000fea0003800200 */
.L_x_27:
        /* <DEDUP_REMOVED lines=20> */
.L_x_30:
[----:B------:R-:W-:Y:S05]  /*1750*/  BSYNC.RECONVERGENT B1 ;  /* 0x0000000000017941 */ /* 0x000fea0003800200 */
.L_x_29:
[----:B------:R-:W0:Y:S01]  /*1760*/  LDCU UR9, c[0x0][0x3a8] ;  /* 0x00007500ff0977ac */ /* 0x000e220008000800 */
[----:B------:R-:W0:Y:S01]  /*1770*/  F2I.F64.TRUNC R13, R12 ;  /* 0x0000000c000d7311 */ /* 0x000e22000030d100 */
[----:B------:R-:W-:Y:S01]  /*1780*/  BSSY.RECONVERGENT B0, `(.L_x_26) ;  /* 0x0000008000007945 */ /* 0x000fe20003800200 */
[----:B0-----:R-:W-:-:S05]  /*1790*/  IMAD R14, R2, UR9, R13 ;  /* 0x00000009020e7c24 */ /* 0x001fca000f8e020d */
[----:B------:R-:W-:-:S07]  /*17a0*/  LEA R19, R14, UR18, 0x3 ;  /* 0x000000120e137c11 */ /* 0x000fce000f8e18ff */
.L_x_31:
[----:B------:R-:W0:Y:S02]  /*17b0*/  LDS.64 R12, [R19] ;  /* 0x00000000130c7984 */ /* 0x000e240000000a00 */
[----:B0-----:R-:W-:-:S04]  /*17c0*/  IADD3 R14, P0, PT, R12, 0x1, RZ ;  /* 0x000000010c0e7810 */ /* 0x001fc80007f1e0ff */
[----:B------:R-:W-:-:S08]  /*17d0*/  IADD3.X R15, PT, PT, RZ, R13, RZ, P0, !PT ;  /* 0x0000000dff0f7210 */ /* 0x000fd000007fe4ff */
[----:B------:R-:W0:Y:S02]  /*17e0*/  ATOMS.CAST.SPIN.64 P0, [R19], R12, R14 ;  /* 0x0000000c1300758d */ /* 0x000e24000180040e */
[----:B0-----:R-:W-:Y:S05]  /*17f0*/  @!P0 BRA `(.L_x_31) ;  /* 0xfffffffc00ec8947 */ /* 0x001fea000383ffff */
[----:B------:R-:W-:Y:S05]  /*1800*/  BSYNC.RECONVERGENT B0 ;  /* 0x0000000000007941 */ /* 0x000fea0003800200 */
.L_x_26:
[----:B------:R-:W-:Y:S02]  /*1810*/  UIADD3 UR24, UP1, UPT, UR24, 0x4, URZ ;  /* 0x0000000418187890 */ /* 0x000fe4000ff3e0ff */
[----:B------:R-:W-:Y:S02]  /*1820*/  UIADD3 UR8, UPT, UPT, UR8, 0x20, URZ ;  /* 0x0000002008087890 */ /* 0x000fe4000fffe0ff */
[----:B------:R-:W-:Y:S01]  /*1830*/  UIADD3.X UR25, UPT, UPT, URZ, UR25, URZ, UP1, !UPT ;  /* 0x00000019ff197290 */ /* 0x000fe20008ffe4ff */
[----:B------:R-:W-:Y:S11]  /*1840*/  BRA.U UP2, `(.L_x_32) ;  /* 0xffffffed02d87547 */ /* 0x000ff6000b83ffff */
[----:B------:R-:W-:-:S12]  /*1850*/  ULOP3.LUT UR4, UR17, 0x7fc, URZ, 0xc0, !UPT ;  /* 0x000007fc11047892 */ /* 0x000fd8000f8ec0ff */
.L_x_7:
[----:B------:R-:W-:-:S09]  /*1860*/  ULOP3.LUT UP1, UR8, UR17, 0x3, URZ, 0xc0, !UPT ;  /* 0x0000000311087892 */ /* 0x000fd2000f82c0ff */
[----:B------:R-:W-:Y:S05]  /*1870*/  BRA.U !UP1, `(.L_x_33) ;  /* 0x0000000d09507547 */ /* 0x000fea000b800000 */
[----:B------:R-:W-:-:S09]  /*1880*/  UISETP.NE.AND UP1, UPT, UR8, 0x1, UPT ;  /* 0x000000010800788c */ /* 0x000fd2000bf25270 */
[----:B------:R-:W-:Y:S05]  /*1890*/  BRA.U !UP1, `(.L_x_34) ;  /* 0x0000000909247547 */ /* 0x000fea000b800000 */
[----:B------:R-:W2:Y:S01]  /*18a0*/  S2UR UR12, SR_CgaCtaId ;  /* 0x00000000000c79c3 */ /* 0x000ea20000008800 */
[----:B------:R-:W3:Y:S01]  /*18b0*/  LDCU UR24, c[0x0][0x3a0] ;  /* 0x00007400ff1877ac */ /* 0x000ee20008000800 */
[----:B------:R-:W-:Y:S01]  /*18c0*/  UIADD3 UR8, UP1, UPT, UR4, UR6, URZ ;  /* 0x0000000604087290 */ /* 0x000fe2000ff3e0ff */
[----:B------:R-:W-:Y:S02]  /*18d0*/  UMOV UR9, 0x400 ;  /* 0x0000040000097882 */ /* 0x000fe40000000000 */
[----:B--2---:R-:W-:Y:S02]  /*18e0*/  ULEA UR12, UR12, UR9, 0x18 ;  /* 0x000000090c0c7291 */ /* 0x004fe4000f8ec0ff */
[----:B------:R-:W-:Y:S02]  /*18f0*/  UIADD3.X UR9, UPT, UPT, URZ, UR11, URZ, UP1, !UPT ;  /* 0x0000000bff097290 */ /* 0x000fe40008ffe4ff */
[----:B---3--:R-:W-:Y:S02]  /*1900*/  UISETP.GE.U32.AND UP1, UPT, UR8, UR24, UPT ;  /* 0x000000180800728c */ /* 0x008fe4000bf26070 */
[----:B------:R-:W-:-:S02]  /*1910*/  ULEA UR12, UR4, UR12, 0x3 ;  /* 0x0000000c040c7291 */ /* 0x000fc4000f8e18ff */
[----:B------:R-:W-:Y:S02]  /*1920*/  UISETP.GE.U32.AND.EX UP1, UPT, UR9, UR23, UPT, UP1 ;  /* 0x000000170900728c */ /* 0x000fe4000bf26110 */
[----:B------:R-:W-:Y:S02]  /*1930*/  ULEA UR24, UR4, UR20, 0x3 ;  /* 0x0000001404187291 */ /* 0x000fe4000f8e18ff */
[----:B------:R-:W-:-:S05]  /*1940*/  ULEA UR25, UR17, UR12, 0x4 ;  /* 0x0000000c11197291 */ /* 0x000fca000f8e20ff */
[----:B------:R-:W-:Y:S07]  /*1950*/  BRA.U UP1, `(.L_x_35) ;  /* 0x0000000101ec7547 */ /* 0x000fee000b800000 */
        /* <DEDUP_REMOVED lines=26> */
.L_x_37:
[----:B------:R-:W-:Y:S05]  /*1b00*/  BSYNC.RECONVERGENT B1 ;  /* 0x0000000000017941 */ /* 0x000fea0003800200 */
.L_x_36:
[----:B0-----:R-:W0:Y:S01]  /*1b10*/  MUFU.RCP64H R15, R9 ;  /* 0x00000009000f7308 */ /* 0x001e220000001800 */
[----:B------:R-:W-:Y:S01]  /*1b20*/  MOV R14, 0x1 ;  /* 0x00000001000e7802 */ /* 0x000fe20000000f00 */
        /* <DEDUP_REMOVED lines=18> */
.L_x_39:
[----:B------:R-:W-:Y:S05]  /*1c50*/  BSYNC.RECONVERGENT B1 ;  /* 0x0000000000017941 */ /* 0x000fea0003800200 */
.L_x_38:
[----:B------:R-:W0:Y:S01]  /*1c60*/  LDCU UR26, c[0x0][0x3a8] ;  /* 0x00007500ff1a77ac */ /* 0x000e220008000800 */
[----:B------:R-:W0:Y:S01]  /*1c70*/  F2I.F64.TRUNC R13, R12 ;  /* 0x0000000c000d7311 */ /* 0x000e22000030d100 */
[----:B------:R-:W-:Y:S01]  /*1c80*/  BSSY.RECONVERGENT B0, `(.L_x_35) ;  /* 0x0000008000007945 */ /* 0x000fe20003800200 */
[----:B0-----:R-:W-:-:S05]  /*1c90*/  IMAD R14, R2, UR26, R13 ;  /* 0x0000001a020e7c24 */ /* 0x001fca000f8e020d */
[----:B------:R-:W-:-:S07]  /*1ca0*/  LEA R19, R14, UR18, 0x3 ;  /* 0x000000120e137c11 */ /* 0x000fce000f8e18ff */
.L_x_40:
[----:B------:R-:W0:Y:S02]  /*1cb0*/  LDS.64 R12, [R19] ;  /* 0x00000000130c7984 */ /* 0x000e240000000a00 */
[----:B0-----:R-:W-:-:S05]  /*1cc0*/  IADD3 R14, P0, PT, R12, 0x1, RZ ;  /* 0x000000010c0e7810 */ /* 0x001fca0007f1e0ff */
[----:B------:R-:W-:-:S07]  /*1cd0*/  IMAD.X R15, RZ, RZ, R13, P0 ;  /* 0x000000ffff0f7224 */ /* 0x000fce00000e060d */
[----:B------:R-:W0:Y:S02]  /*1ce0*/  ATOMS.CAST.SPIN.64 P0, [R19], R12, R14 ;  /* 0x0000000c1300758d */ /* 0x000e24000180040e */
[----:B0-----:R-:W-:Y:S05]  /*1cf0*/  @!P0 BRA `(.L_x_40) ;  /* 0xfffffffc00ec8947 */ /* 0x001fea000383ffff */
[----:B------:R-:W-:Y:S05]  /*1d00*/  BSYNC.RECONVERGENT B0 ;  /* 0x0000000000007941 */ /* 0x000fea0003800200 */
.L_x_35:
        /* <DEDUP_REMOVED lines=20> */
[----:B------:R-:W-:-:S04]  /*1e50*/  IADD3 R22, PT, PT, R19, -0x100000, RZ ;  /* 0xfff0000013167810 */ /* 0x000fc80007ffe0ff */
        /* <DEDUP_REMOVED lines=11> */
.L_x_43:
[----:B------:R-:W-:Y:S05]  /*1f10*/  BSYNC.RECONVERGENT B1 ;  /* 0x0000000000017941 */ /* 0x000fea0003800200 */
.L_x_42:
        /* <DEDUP_REMOVED lines=20> */
.L_x_45:
[----:B------:R-:W-:Y:S05]  /*2060*/  BSYNC.RECONVERGENT B1 ;  /* 0x0000000000017941 */ /* 0x000fea0003800200 */
.L_x_44:
[----:B------:R-:W0:Y:S01]  /*2070*/  LDCU UR8, c[0x0][0x3a8] ;  /* 0x00007500ff0877ac */ /* 0x000e220008000800 */
[----:B------:R-:W0:Y:S01]  /*2080*/  F2I.F64.TRUNC R13, R12 ;  /* 0x0000000c000d7311 */ /* 0x000e22000030d100 */
[----:B------:R-:W-:Y:S01]  /*2090*/  BSSY.RECONVERGENT B0, `(.L_x_41) ;  /* 0x0000008000007945 */ /* 0x000fe20003800200 */
[----:B0-----:R-:W-:-:S05]  /*20a0*/  IMAD R14, R2, UR8, R13 ;  /* 0x00000008020e7c24 */ /* 0x001fca000f8e020d */
[----:B------:R-:W-:-:S07]  /*20b0*/  LEA R19, R14, UR18, 0x3 ;  /* 0x000000120e137c11 */ /* 0x000fce000f8e18ff */
.L_x_46:
[----:B------:R-:W0:Y:S02]  /*20c0*/  LDS.64 R12, [R19] ;  /* 0x00000000130c7984 */ /* 0x000e240000000a00 */
[----:B0-----:R-:W-:-:S05]  /*20d0*/  IADD3 R14, P0, PT, R12, 0x1, RZ ;  /* 0x000000010c0e7810 */ /* 0x001fca0007f1e0ff */
[----:B------:R-:W-:-:S07]  /*20e0*/  IMAD.X R15, RZ, RZ, R13, P0 ;  /* 0x000000ffff0f7224 */ /* 0x000fce00000e060d */
[----:B------:R-:W0:Y:S02]  /*20f0*/  ATOMS.CAST.SPIN.64 P0, [R19], R12, R14 ;  /* 0x0000000c1300758d */ /* 0x000e24000180040e */
[----:B0-----:R-:W-:Y:S05]  /*2100*/  @!P0 BRA `(.L_x_46) ;  /* 0xfffffffc00ec8947 */ /* 0x001fea000383ffff */
[----:B------:R-:W-:Y:S05]  /*2110*/  BSYNC.RECONVERGENT B0 ;  /* 0x0000000000007941 */ /* 0x000fea0003800200 */
.L_x_41:
[----:B------:R-:W-:-:S12]  /*2120*/  UIADD3 UR4, UPT, UPT, UR4, 0x2, URZ ;  /* 0x0000000204047890 */ /* 0x000fd8000fffe0ff */
.L_x_34:
[----:B------:R-:W2:Y:S01]  /*2130*/  LDCU UR8, c[0x0][0x3a0] ;  /* 0x00007400ff0877ac */ /* 0x000ea20008000800 */
[----:B------:R-:W-:-:S04]  /*2140*/  UIADD3 UR6, UP1, UPT, UR4, UR6, URZ ;  /* 0x0000000604067290 */ /* 0x000fc8000ff3e0ff */
[----:B------:R-:W-:Y:S02]  /*2150*/  UIADD3.X UR7, UPT, UPT, URZ, UR11, URZ, UP1, !UPT ;  /* 0x0000000bff077290 */ /* 0x000fe40008ffe4ff */
[----:B--2---:R-:W-:Y:S02]  /*2160*/  UISETP.GE.U32.AND UP1, UPT, UR6, UR8, UPT ;  /* 0x000000080600728c */ /* 0x004fe4000bf26070 */
[----:B------:R-:W-:Y:S02]  /*2170*/  ULOP3.LUT UR6, UR17, 0x1, URZ, 0xc0, !UPT ;  /* 0x0000000111067892 */ /* 0x000fe4000f8ec0ff */
[----:B------:R-:W-:-:S04]  /*2180*/  UISETP.GE.U32.AND.EX UP1, UPT, UR7, UR23, UPT, UP1 ;  /* 0x000000170700728c */ /* 0x000fc8000bf26110 */
[----:B------:R-:W-:-:S09]  /*2190*/  UISETP.NE.U32.OR UP1, UPT, UR6, 0x1, UP1 ;  /* 0x000000010600788c */ /* 0x000fd20008f25470 */
[----:B------:R-:W-:Y:S05]  /*21a0*/  BRA.U UP1, `(.L_x_33) ;  /* 0x0000000501047547 */ /* 0x000fea000b800000 */
[----:B------:R-:W2:Y:S01]  /*21b0*/  S2UR UR7, SR_CgaCtaId ;  /* 0x00000000000779c3 */ /* 0x000ea20000008800 */
[----:B------:R-:W-:Y:S01]  /*21c0*/  ULEA UR8, UR4, UR20, 0x3 ;  /* 0x0000001404087291 */ /* 0x000fe2000f8e18ff */
[----:B------:R-:W-:Y:S01]  /*21d0*/  IMAD.MOV.U32 R20, RZ, RZ, 0x0 ;  /* 0x00000000ff147424 */ /* 0x000fe200078e00ff */
[----:B------:R-:W-:Y:S01]  /*21e0*/  UMOV UR6, 0x400 ;  /* 0x0000040000067882 */ /* 0x000fe20000000000 */
[----:B-1----:R-:W-:Y:S01]  /*21f0*/  IMAD.MOV.U32 R21, RZ, RZ, 0x3fd80000 ;  /* 0x3fd80000ff157424 */ /* 0x002fe200078e00ff */
[----:B------:R-:W-:Y:S05]  /*2200*/  BSSY.RECONVERGENT B1, `(.L_x_47) ;  /* 0x000001b000017945 */ /* 0x000fea0003800200 */
[----:B------:R-:W1:Y:S01]  /*2210*/  LDS.64 R14, [UR8] ;  /* 0x00000008ff0e7984 */ /* 0x000e620008000a00 */
[----:B--2---:R-:W-:-:S04]  /*2220*/  ULEA UR6, UR7, UR6, 0x18 ;  /* 0x0000000607067291 */ /* 0x004fc8000f8ec0ff */
[----:B------:R-:W-:-:S04]  /*2230*/  ULEA UR4, UR4, UR6, 0x3 ;  /* 0x0000000604047291 */ /* 0x000fc8000f8e18ff */
[----:B------:R-:W-:-:S05]  /*2240*/  ULEA UR6, UR17, UR4, 0x4 ;  /* 0x0000000411067291 */ /* 0x000fca000f8e20ff */
[----:B------:R-:W2:Y:S04]  /*2250*/  LDS.64 R12, [UR4] ;  /* 0x00000004ff0c7984 */ /* 0x000ea80008000a00 */
[----:B------:R-:W3:Y:S01]  /*2260*/  LDS.64 R18, [UR6] ;  /* 0x00000006ff127984 */ /* 0x000ee20008000a00 */
[----:B-1---5:R-:W-:-:S08]  /*2270*/  DADD R14, -R14, R10 ;  /* 0x000000000e0e7229 */ /* 0x022fd0000000010a */
[----:B------:R-:W-:Y:S02]  /*2280*/  DMUL R14, R14, R14 ;  /* 0x0000000e0e0e7228 */ /* 0x000fe40000000000 */
[----:B--2---:R-:W-:Y:S02]  /*2290*/  DADD R12, -R12, R6 ;  /* 0x000000000c0c7229 */ /* 0x004fe40000000106 */
[----:B---3--:R-:W-:-:S06]  /*22a0*/  DADD R18, -R18, R16 ;  /* 0x0000000012127229 */ /* 0x008fcc0000000110 */
[----:B------:R-:W-:Y:S01]  /*22b0*/  DFMA R14, R12, R12, R14 ;  /* 0x0000000c0c0e722b */ /* 0x000fe2000000000e */
[----:B------:R-:W-:-:S07]  /*22c0*/  MOV R12, RZ ;  /* 0x000000ff000c7202 */ /* 0x000fce0000000f00 */
        /* <DEDUP_REMOVED lines=14> */
.L_x_48:
[----:B------:R-:W-:Y:S05]  /*23b0*/  BSYNC.RECONVERGENT B1 ;  /* 0x0000000000017941 */ /* 0x000fea0003800200 */
.L_x_47:
        /* <DEDUP_REMOVED lines=16> */
[----:B------:R-:W-:Y:S01]  /*24c0*/  MOV R12, R8 ;  /* 0x00000008000c7202 */ /* 0x000fe20000000f00 */
[----:B------:R-:W-:Y:S01]  /*24d0*/  IMAD.MOV.U32 R13, RZ, RZ, R9 ;  /* 0x000000ffff0d7224 */ /* 0x000fe200078e0009 */
[----:B------:R-:W-:-:S07]  /*24e0*/  MOV R26, 0x2500 ;  /* 0x00002500001a7802 */ /* 0x000fce0000000f00 */
[----:B------:R-:W-:Y:S05]  /*24f0*/  CALL.REL.NOINC `($__internal_0_$__cuda_sm20_div_rn_f64_full) ;  /* 0x0000002400ac7944 */ /* 0x000fea0003c00000 */
.L_x_50:
[----:B------:R-:W-:Y:S05]  /*2500*/  BSYNC.RECONVERGENT B1 ;  /* 0x0000000000017941 */ /* 0x000fea0003800200 */
.L_x_49:
[----:B------:R-:W0:Y:S01]  /*2510*/  LDCU UR4, c[0x0][0x3a8] ;  /* 0x00007500ff0477ac */ /* 0x000e220008000800 */
[----:B------:R-:W0:Y:S01]  /*2520*/  F2I.F64.TRUNC R13, R12 ;  /* 0x0000000c000d7311 */ /* 0x000e22000030d100 */
[----:B------:R-:W-:Y:S01]  /*2530*/  BSSY.RECONVERGENT B0, `(.L_x_33) ;  /* 0x0000008000007945 */ /* 0x000fe20003800200 */
[----:B0-----:R-:W-:-:S05]  /*2540*/  IMAD R14, R2, UR4, R13 ;  /* 0x00000004020e7c24 */ /* 0x001fca000f8e020d */
[----:B------:R-:W-:-:S07]  /*2550*/  LEA R19, R14, UR18, 0x3 ;  /* 0x000000120e137c11 */ /* 0x000fce000f8e18ff */
.L_x_51:
[----:B------:R-:W0:Y:S02]  /*2560*/  LDS.64 R12, [R19] ;  /* 0x00000000130c7984 */ /* 0x000e240000000a00 */
[----:B0-----:R-:W-:-:S05]  /*2570*/  IADD3 R14, P0, PT, R12, 0x1, RZ ;  /* 0x000000010c0e7810 */ /* 0x001fca0007f1e0ff */
[----:B------:R-:W-:-:S07]  /*2580*/  IMAD.X R15, RZ, RZ, R13, P0 ;  /* 0x000000ffff0f7224 */ /* 0x000fce00000e060d */
[----:B------:R-:W0:Y:S02]  /*2590*/  ATOMS.CAST.SPIN.64 P0, [R19], R12, R14 ;  /* 0x0000000c1300758d */ /* 0x000e24000180040e */
[----:B0-----:R-:W-:Y:S05]  /*25a0*/  @!P0 BRA `(.L_x_51) ;  /* 0xfffffffc00ec8947 */ /* 0x001fea000383ffff */
[----:B------:R-:W-:Y:S05]  /*25b0*/  BSYNC.RECONVERGENT B0 ;  /* 0x0000000000007941 */ /* 0x000fea0003800200 */
.L_x_33:
[----:B------:R-:W-:Y:S06]  /*25c0*/  BAR.SYNC.DEFER_BLOCKING 0x0 ;  /* 0x0000000000007b1d */ /* 0x000fec0000010000 */
[----:B------:R-:W-:Y:S05]  /*25d0*/  BRA.U !UP0, `(.L_x_52) ;  /* 0xffffffdd08d07547 */ /* 0x000fea000b83ffff */
.L_x_6:
[C---:B0-----:R-:W-:Y:S01]  /*25e0*/  VIADD R8, R0.reuse, 0x1 ;  /* 0x0000000100087836 */ /* 0x041fe20000000000 */
[----:B------:R-:W-:Y:S01]  /*25f0*/  LEA R9, R0, UR20, 0x3 ;  /* 0x0000001400097c11 */ /* 0x000fe2000f8e18ff */
[----:B-----5:R0:W-:Y:S03]  /*2600*/  STS.64 [R3], R6 ;  /* 0x0000000603007388 */ /* 0x0201e60000000a00 */
[----:B------:R-:W-:Y:S01]  /*2610*/  ISETP.GE.U32.AND P0, PT, R8, UR17, PT ;  /* 0x0000001108007c0c */ /* 0x000fe2000bf06070 */
[----:B------:R0:W-:Y:S04]  /*2620*/  STS.64 [R9], R10 ;  /* 0x0000000a09007388 */ /* 0x0001e80000000a00 */
[----:B------:R0:W-:Y:S01]  /*2630*/  STS.64 [R5], R16 ;  /* 0x0000001005007388 */ /* 0x0001e20000000a00 */
[----:B------:R-:W-:Y:S07]  /*2640*/  BAR.SYNC.DEFER_BLOCKING 0x0 ;  /* 0x0000000000007b1d */ /* 0x000fee0000010000 */
[----:B------:R-:W-:Y:S05]  /*2650*/  @P0 BRA `(.L_x_53) ;  /* 0x0000001c00f00947 */ /* 0x000fea0003800000 */
[----:B01----:R-:W-:Y:S01]  /*2660*/  IMAD.U32 R3, RZ, RZ, UR17 ;  /* 0x00000011ff037e24 */ /* 0x003fe2000f8e00ff */
[----:B------:R-:W0:Y:S01]  /*2670*/  LDCU UR4, c[0x0][0x3a4] ;  /* 0x00007480ff0477ac */ /* 0x000e220008000800 */
[----:B------:R-:W-:Y:S01]  /*2680*/  LOP3.LUT R20, RZ, R0, RZ, 0x33, !PT ;  /* 0x00000000ff147212 */ /* 0x000fe200078e33ff */
[----:B------:R-:W-:Y:S02]  /*2690*/  BSSY B2, `(.L_x_54) ;  /* 0x000011f000027945 */ /* 0x000fe40003800000 */
[----:B------:R-:W-:Y:S02]  /*26a0*/  IADD3 R3, PT, PT, R3, -0x2, -R0 ;  /* 0xfffffffe03037810 */ /* 0x000fe40007ffe800 */
[----:B------:R-:W-:Y:S02]  /*26b0*/  VIADD R20, R20, UR17 ;  /* 0x0000001114147c36 */ /* 0x000fe40008000000 */
[----:B------:R-:W-:-:S03]  /*26c0*/  ISETP.GE.U32.AND P0, PT, R3, 0x3, PT ;  /* 0x000000030300780c */ /* 0x000fc60003f06070 */
[----:B------:R-:W-:Y:S01]  /*26d0*/  LOP3.LUT R9, R20, 0x3, RZ, 0xc0, !PT ;  /* 0x0000000314097812 */ /* 0x000fe200078ec0ff */
[----:B0-----:R-:W0:Y:S09]  /*26e0*/  I2F.F64 R18, UR4 ;  /* 0x0000000400127d12 */ /* 0x001e320008201c00 */
[----:B------:R-:W-:Y:S05]  /*26f0*/  @!P0 BRA `(.L_x_55) ;  /* 0x0000001000608947 */ /* 0x000fea0003800000 */
[----:B------:R-:W1:Y:S01]  /*2700*/  S2UR UR5, SR_CgaCtaId ;  /* 0x00000000000579c3 */ /* 0x000e620000008800 */
[----:B------:R-:W-:Y:S01]  /*2710*/  UMOV UR4, 0x400 ;  /* 0x0000040000047882 */ /* 0x000fe20000000000 */
[----:B------:R-:W-:Y:S01]  /*2720*/  LOP3.LUT R5, R20, 0xfffffffc, RZ, 0xc0, !PT ;  /* 0xfffffffc14057812 */ /* 0x000fe200078ec0ff */
[----:B------:R-:W-:Y:S01]  /*2730*/  BSSY B1, `(.L_x_56) ;  /* 0x0000113000017945 */ /* 0x000fe20003800000 */
[----:B------:R-:W-:Y:S02]  /*2740*/  VIADD R8, R0, 0x2 ;  /* 0x0000000200087836 */ /* 0x000fe40000000000 */
[----:B------:R-:W-:Y:S01]  /*2750*/  IADD3 R5, PT, PT, -R5, RZ, RZ ;  /* 0x000000ff05057210 */ /* 0x000fe20007ffe1ff */
[----:B-1----:R-:W-:-:S06]  /*2760*/  ULEA UR4, UR5, UR4, 0x18 ;  /* 0x0000000405047291 */ /* 0x002fcc000f8ec0ff */
[----:B------:R-:W-:-:S07]  /*2770*/  LEA R3, R0, UR4, 0x3 ;  /* 0x0000000400037c11 */ /* 0x000fce000f8e18ff */
.L_x_85:
[----:B------:R-:W-:Y:S05]  /*2780*/  YIELD ;  /* 0x0000000000007946 */ /* 0x000fea0003800000 */
[----:B------:R-:W1:Y:S01]  /*2790*/  LDCU UR4, c[0x0][0x3a0] ;  /* 0x00007400ff0477ac */ /* 0x000e620008000800 */
[----:B------:R-:W-:Y:S01]  /*27a0*/  VIADD R12, R4, 0x1 ;  /* 0x00000001040c7836 */ /* 0x000fe20000000000 */
[----:B------:R-:W-:Y:S01]  /*27b0*/  BSSY.RECONVERGENT B3, `(.L_x_57) ;  /* 0x0000043000037945 */ /* 0x000fe20003800200 */
[----:B------:R-:W-:Y:S02]  /*27c0*/  VIADD R5, R5, 0x4 ;  /* 0x0000000405057836 */ /* 0x000fe40000000000 */
[----:B------:R-:W-:-:S02]  /*27d0*/  VIADD R24, R3, UR19 ;  /* 0x0000001303187c36 */ /* 0x000fc40008000000 */
[----:B------:R-:W-:Y:S01]  /*27e0*/  VIADD R21, R3, UR21 ;  /* 0x0000001503157c36 */ /* 0x000fe20008000000 */
[----:B------:R-:W-:Y:S02]  /*27f0*/  ISETP.NE.AND P1, PT, R5, RZ, PT ;  /* 0x000000ff0500720c */ /* 0x000fe40003f25270 */
[----:B-1----:R-:W-:-:S04]  /*2800*/  ISETP.GE.U32.AND P0, PT, R12, UR4, PT ;  /* 0x000000040c007c0c */ /* 0x002fc8000bf06070 */
[----:B------:R-:W-:-:S13]  /*2810*/  ISETP.GE.U32.AND.EX P0, PT, RZ, UR23, PT, P0 ;  /* 0x00000017ff007c0c */ /* 0x000fda000bf06100 */
[----:B------:R-:W-:Y:S05]  /*2820*/  @P0 BRA `(.L_x_58) ;  /* 0x0000000000ec0947 */ /* 0x000fea0003800000 */
[----:B------:R-:W1:Y:S01]  /*2830*/  LDS.64 R22, [R24+0x8] ;  /* 0x0000080018167984 */ /* 0x000e620000000a00 */
[----:B------:R-:W-:Y:S03]  /*2840*/  BSSY.RECONVERGENT B4, `(.L_x_59) ;  /* 0x000001b000047945 */ /* 0x000fe60003800200 */
[----:B------:R-:W2:Y:S04]  /*2850*/  LDS.64 R14, [R3+0x8] ;  /* 0x00000800030e7984 */ /* 0x000ea80000000a00 */
[----:B------:R-:W3:Y:S01]  /*2860*/  LDS.64 R12, [R21+0x8] ;  /* 0x00000800150c7984 */ /* 0x000ee20000000a00 */
[----:B-1----:R-:W-:Y:S02]  /*2870*/  DADD R22, -R22, R10 ;  /* 0x0000000016167229 */ /* 0x002fe4000000010a */
[----:B--2---:R-:W-:-:S06]  /*2880*/  DADD R14, -R14, R6 ;  /* 0x000000000e0e7229 */ /* 0x004fcc0000000106 */
[----:B------:R-:W-:Y:S02]  /*2890*/  DMUL R22, R22, R22 ;  /* 0x0000001616167228 */ /* 0x000fe40000000000 */
[----:B---3--:R-:W-:-:S06]  /*28a0*/  DADD R12, -R12, R16 ;  /* 0x000000000c0c7229 */ /* 0x008fcc0000000110 */
[----:B------:R-:W-:-:S08]  /*28b0*/  DFMA R22, R14, R14, R22 ;  /* 0x0000000e0e16722b */ /* 0x000fd00000000016 */
[----:B------:R-:W-:Y:S01]  /*28c0*/  DFMA R30, R12, R12, R22 ;  /* 0x0000000c0c1e722b */ /* 0x000fe20000000016 */
[----:B------:R-:W-:Y:S01]  /*28d0*/  IMAD.MOV.U32 R12, RZ, RZ, RZ ;  /* 0x000000ffff0c7224 */ /* 0x000fe200078e00ff */
[----:B------:R-:W-:Y:S01]  /*28e0*/  MOV R23, 0x3fd80000 ;  /* 0x3fd8000000177802 */ /* 0x000fe20000000f00 */
[----:B------:R-:W-:-:S03]  /*28f0*/  IMAD.MOV.U32 R22, RZ, RZ, 0x0 ;  /* 0x00000000ff167424 */ /* 0x000fc600078e00ff */
        /* <DEDUP_REMOVED lines=13> */
[----:B------:R-:W-:Y:S02]  /*29d0*/  IMAD.MOV.U32 R22, RZ, RZ, R12 ;  /* 0x000000ffff167224 */ /* 0x000fe400078e000c */
[----:B------:R-:W-:-:S07]  /*29e0*/  IMAD.MOV.U32 R23, RZ, RZ, R13 ;  /* 0x000000ffff177224 */ /* 0x000fce00078e000d */
.L_x_60:
[----:B------:R-:W-:Y:S05]  /*29f0*/  BSYNC.RECONVERGENT B4 ;  /* 0x0000000000047941 */ /* 0x000fea0003800200 */
.L_x_59:
        /* <DEDUP_REMOVED lines=20> */
.L_x_62:
[----:B------:R-:W-:Y:S05]  /*2b40*/  BSYNC.RECONVERGENT B4 ;  /* 0x0000000000047941 */ /* 0x000fea0003800200 */
.L_x_61:
[----:B------:R-:W0:Y:S01]  /*2b50*/  LDCU UR4, c[0x0][0x3a8] ;  /* 0x00007500ff0477ac */ /* 0x000e220008000800 */
[----:B------:R-:W0:Y:S02]  /*2b60*/  F2I.F64.TRUNC R13, R12 ;  /* 0x0000000c000d7311 */ /* 0x000e24000030d100 */
[----:B0-----:R-:W-:-:S05]  /*2b70*/  IMAD R14, R2, UR4, R13 ;  /* 0x00000004020e7c24 */ /* 0x001fca000f8e020d */
[----:B------:R-:W-:-:S07]  /*2b80*/  LEA R23, R14, UR18, 0x3 ;  /* 0x000000120e177c11 */ /* 0x000fce000f8e18ff */
.L_x_63:
[----:B------:R-:W0:Y:S02]  /*2b90*/  LDS.64 R12, [R23] ;  /* 0x00000000170c7984 */ /* 0x000e240000000a00 */
[----:B0-----:R-:W-:-:S05]  /*2ba0*/  IADD3 R14, P0, PT, R12, 0x1, RZ ;  /* 0x000000010c0e7810 */ /* 0x001fca0007f1e0ff */
[----:B------:R-:W-:-:S07]  /*2bb0*/  IMAD.X R15, RZ, RZ, R13, P0 ;  /* 0x000000ffff0f7224 */ /* 0x000fce00000e060d */
[----:B------:R-:W0:Y:S02]  /*2bc0*/  ATOMS.CAST.SPIN.64 P0, [R23], R12, R14 ;  /* 0x0000000c1700758d */ /* 0x000e24000180040e */
[----:B0-----:R-:W-:Y:S05]  /*2bd0*/  @!P0 BRA `(.L_x_63) ;  /* 0xfffffffc00ec8947 */ /* 0x001fea000383ffff */
.L_x_58:
[----:B------:R-:W-:Y:S05]  /*2be0*/  BSYNC.RECONVERGENT B3 ;  /* 0x0000000000037941 */ /* 0x000fea0003800200 */
.L_x_57:
[----:B------:R-:W1:Y:S01]  /*2bf0*/  LDCU UR4, c[0x0][0x3a0] ;  /* 0x00007400ff0477ac */ /* 0x000e620008000800 */
[----:B------:R-:W-:Y:S01]  /*2c00*/  VIADD R12, R4, 0x2 ;  /* 0x00000002040c7836 */ /* 0x000fe20000000000 */
[----:B------:R-:W-:Y:S04]  /*2c10*/  BSSY.RECONVERGENT B3, `(.L_x_64) ;  /* 0x000003f000037945 */ /* 0x000fe80003800200 */
        /* <DEDUP_REMOVED lines=13> */
[----:B------:R-:W-:Y:S02]  /*2cf0*/  IMAD.MOV.U32 R12, RZ, RZ, RZ ;  /* 0x000000ffff0c7224 */ /* 0x000fe400078e00ff */
[----:B------:R-:W-:-:S03]  /*2d00*/  IMAD.MOV.U32 R22, RZ, RZ, 0x0 ;  /* 0x00000000ff167424 */ /* 0x000fc600078e00ff */
[----:B------:R-:W1:Y:S01]  /*2d10*/  MUFU.RSQ64H R13, R31 ;  /* 0x0000001f000d7308 */ /* 0x000e620000001c00 */
[----:B------:R-:W-:-:S03]  /*2d20*/  IMAD.MOV.U32 R23, RZ, RZ, 0x3fd80000 ;  /* 0x3fd80000ff177424 */ /* 0x000fc600078e00ff */
        /* <DEDUP_REMOVED lines=14> */
.L_x_67:
[----:B------:R-:W-:Y:S05]  /*2e10*/  BSYNC.RECONVERGENT B4 ;  /* 0x0000000000047941 */ /* 0x000fea0003800200 */
.L_x_66:
        /* <DEDUP_REMOVED lines=20> */
.L_x_69:
[----:B------:R-:W-:Y:S05]  /*2f60*/  BSYNC.RECONVERGENT B4 ;  /* 0x0000000000047941 */ /* 0x000fea0003800200 */
.L_x_68:
[----:B------:R-:W0:Y:S01]  /*2f70*/  LDCU UR4, c[0x0][0x3a8] ;  /* 0x00007500ff0477ac */ /* 0x000e220008000800 */
[----:B------:R-:W0:Y:S02]  /*2f80*/  F2I.F64.TRUNC R13, R12 ;  /* 0x0000000c000d7311 */ /* 0x000e24000030d100 */
[----:B0-----:R-:W-:-:S05]  /*2f90*/  IMAD R14, R2, UR4, R13 ;  /* 0x00000004020e7c24 */ /* 0x001fca000f8e020d */
[----:B------:R-:W-:-:S07]  /*2fa0*/  LEA R23, R14, UR18, 0x3 ;  /* 0x000000120e177c11 */ /* 0x000fce000f8e18ff */
.L_x_70:
[----:B------:R-:W0:Y:S02]  /*2fb0*/  LDS.64 R12, [R23] ;  /* 0x00000000170c7984 */ /* 0x000e240000000a00 */
[----:B0-----:R-:W-:-:S05]  /*2fc0*/  IADD3 R14, P0, PT, R12, 0x1, RZ ;  /* 0x000000010c0e7810 */ /* 0x001fca0007f1e0ff */
[----:B------:R-:W-:-:S07]  /*2fd0*/  IMAD.X R15, RZ, RZ, R13, P0 ;  /* 0x000000ffff0f7224 */ /* 0x000fce00000e060d */
[----:B------:R-:W0:Y:S02]  /*2fe0*/  ATOMS.CAST.SPIN.64 P0, [R23], R12, R14 ;  /* 0x0000000c1700758d */ /* 0x000e24000180040e */
[----:B0-----:R-:W-:Y:S05]  /*2ff0*/  @!P0 BRA `(.L_x_70) ;  /* 0xfffffffc00ec8947 */ /* 0x001fea000383ffff */
.L_x_65:
[----:B------:R-:W-:Y:S05]  /*3000*/  BSYNC.RECONVERGENT B3 ;  /* 0x0000000000037941 */ /* 0x000fea0003800200 */
.L_x_64:
        /* <DEDUP_REMOVED lines=32> */
[----:B------:R-:W-:Y:S02]  /*3210*/  IMAD.MOV.U32 R22, RZ, RZ, R12 ;  /* 0x000000ffff167224 */ /* 0x000fe400078e000c */
[----:B------:R-:W-:-:S07]  /*3220*/  IMAD.MOV.U32 R23, RZ, RZ, R13 ;  /* 0x000000ffff177224 */ /* 0x000fce00078e000d */
.L_x_74:
[----:B------:R-:W-:Y:S05]  /*3230*/  BSYNC.RECONVERGENT B4 ;  /* 0x0000000000047941 */ /* 0x000fea0003800200 */
.L_x_73:
        /* <DEDUP_REMOVED lines=20> */
.L_x_76:
[----:B------:R-:W-:Y:S05]  /*3380*/  BSYNC.RECONVERGENT B4 ;  /* 0x0000000000047941 */ /* 0x000fea0003800200 */
.L_x_75:
[----:B------:R-:W0:Y:S01]  /*3390*/  LDCU UR4, c[0x0][0x3a8] ;  /* 0x00007500ff0477ac */ /* 0x000e220008000800 */
[----:B------:R-:W0:Y:S02]  /*33a0*/  F2I.F64.TRUNC R13, R12 ;  /* 0x0000000c000d7311 */ /* 0x000e24000030d100 */
[----:B0-----:R-:W-:-:S05]  /*33b0*/  IMAD R14, R2, UR4, R13 ;  /* 0x00000004020e7c24 */ /* 0x001fca000f8e020d */
[----:B------:R-:W-:-:S07]  /*33c0*/  LEA R23, R14, UR18, 0x3 ;  /* 0x000000120e177c11 */ /* 0x000fce000f8e18ff */
.L_x_77:
[----:B------:R-:W0:Y:S02]  /*33d0*/  LDS.64 R12, [R23] ;  /* 0x00000000170c7984 */ /* 0x000e240000000a00 */
[----:B0-----:R-:W-:-:S04]  /*33e0*/  IADD3 R14, P0, PT, R12, 0x1, RZ ;  /* 0x000000010c0e7810 */ /* 0x001fc80007f1e0ff */
[----:B------:R-:W-:-:S08]  /*33f0*/  IADD3.X R15, PT, PT, RZ, R13, RZ, P0, !PT ;  /* 0x0000000dff0f7210 */ /* 0x000fd000007fe4ff */
[----:B------:R-:W0:Y:S02]  /*3400*/  ATOMS.CAST.SPIN.64 P0, [R23], R12, R14 ;  /* 0x0000000c1700758d */ /* 0x000e24000180040e */
[----:B0-----:R-:W-:Y:S05]  /*3410*/  @!P0 BRA `(.L_x_77) ;  /* 0xfffffffc00ec8947 */ /* 0x001fea000383ffff */
.L_x_72:
[----:B------:R-:W-:Y:S05]  /*3420*/  BSYNC.RECONVERGENT B3 ;  /* 0x0000000000037941 */ /* 0x000fea0003800200 */
.L_x_71:
        /* <DEDUP_REMOVED lines=14> */
[----:B------:R-:W-:Y:S01]  /*3510*/  DFMA R22, R12, R12, R22 ;  /* 0x0000000c0c16722b */ /* 0x000fe20000000016 */
[----:B------:R-:W-:-:S07]  /*3520*/  IMAD.MOV.U32 R12, RZ, RZ, RZ ;  /* 0x000000ffff0c7224 */ /* 0x000fce00078e00ff */
[----:B------:R-:W-:Y:S01]  /*3530*/  DFMA R30, R14, R14, R22 ;  /* 0x0000000e0e1e722b */ /* 0x000fe20000000016 */
[----:B------:R-:W-:Y:S02]  /*3540*/  IMAD.MOV.U32 R22, RZ, RZ, 0x0 ;  /* 0x00000000ff167424 */ /* 0x000fe400078e00ff */
        /* <DEDUP_REMOVED lines=14> */
.L_x_81:
[----:B------:R-:W-:Y:S05]  /*3630*/  BSYNC.RECONVERGENT B4 ;  /* 0x0000000000047941 */ /* 0x000fea0003800200 */
.L_x_80:
        /* <DEDUP_REMOVED lines=20> */
.L_x_83:
[----:B------:R-:W-:Y:S05]  /*3780*/  BSYNC.RECONVERGENT B4 ;  /* 0x0000000000047941 */ /* 0x000fea0003800200 */
.L_x_82:
[----:B------:R-:W0:Y:S01]  /*3790*/  LDCU UR4, c[0x0][0x3a8] ;  /* 0x00007500ff0477ac */ /* 0x000e220008000800 */
[----:B------:R-:W0:Y:S02]  /*37a0*/  F2I.F64.TRUNC R13, R12 ;  /* 0x0000000c000d7311 */ /* 0x000e24000030d100 */
[----:B0-----:R-:W-:-:S05]  /*37b0*/  IMAD R14, R2, UR4, R13 ;  /* 0x00000004020e7c24 */ /* 0x001fca000f8e020d */
[----:B------:R-:W-:-:S07]  /*37c0*/  LEA R21, R14, UR18, 0x3 ;  /* 0x000000120e157c11 */ /* 0x000fce000f8e18ff */
.L_x_84:
[----:B------:R-:W0:Y:S02]  /*37d0*/  LDS.64 R12, [R21] ;  /* 0x00000000150c7984 */ /* 0x000e240000000a00 */
[----:B0-----:R-:W-:-:S05]  /*37e0*/  IADD3 R14, P0, PT, R12, 0x1, RZ ;  /* 0x000000010c0e7810 */ /* 0x001fca0007f1e0ff */
[----:B------:R-:W-:-:S07]  /*37f0*/  IMAD.X R15, RZ, RZ, R13, P0 ;  /* 0x000000ffff0f7224 */ /* 0x000fce00000e060d */
[----:B------:R-:W0:Y:S02]  /*3800*/  ATOMS.CAST.SPIN.64 P0, [R21], R12, R14 ;  /* 0x0000000c1500758d */ /* 0x000e24000180040e */
[----:B0-----:R-:W-:Y:S05]  /*3810*/  @!P0 BRA `(.L_x_84) ;  /* 0xfffffffc00ec8947 */ /* 0x001fea000383ffff */
.L_x_79:
[----:B------:R-:W-:Y:S05]  /*3820*/  BSYNC.RECONVERGENT B3 ;  /* 0x0000000000037941 */ /* 0x000fea0003800200 */
.L_x_78:
[----:B------:R-:W-:Y:S02]  /*3830*/  VIADD R8, R8, 0x4 ;  /* 0x0000000408087836 */ /* 0x000fe40000000000 */
[----:B------:R-:W-:Y:S01]  /*3840*/  VIADD R3, R3, 0x20 ;  /* 0x0000002003037836 */ /* 0x000fe20000000000 */
[----:B------:R-:W-:Y:S06]  /*3850*/  @P1 BRA `(.L_x_85) ;  /* 0xffffffec00c81947 */ /* 0x000fec000383ffff */
[----:B------:R-:W-:Y:S05]  /*3860*/  BSYNC B1 ;  /* 0x0000000000017941 */ /* 0x000fea0003800000 */
.L_x_56:
[----:B------:R-:W-:-:S07]  /*3870*/  IADD3 R8, PT, PT, R8, -0x1, RZ ;  /* 0xffffffff08087810 */ /* 0x000fce0007ffe0ff */
.L_x_55:
[----:B------:R-:W-:Y:S05]  /*3880*/  BSYNC B2 ;  /* 0x0000000000027941 */ /* 0x000fea0003800000 */
.L_x_54:
[----:B------:R-:W-:-:S13]  /*3890*/  ISETP.NE.AND P0, PT, R9, RZ, PT ;  /* 0x000000ff0900720c */ /* 0x000fda0003f05270 */
[----:B------:R-:W-:Y:S05]  /*38a0*/  @!P0 BRA `(.L_x_53) ;  /* 0x0000000c005c8947 */ /* 0x000fea0003800000 */
[----:B------:R-:W-:Y:S01]  /*38b0*/  ISETP.NE.AND P0, PT, R9, 0x1, PT ;  /* 0x000000010900780c */ /* 0x000fe20003f05270 */
[----:B------:R-:W-:-:S12]  /*38c0*/  BSSY.RECONVERGENT B1, `(.L_x_86) ;  /* 0x000008c000017945 */ /* 0x000fd80003800200 */
[----:B------:R-:W-:Y:S05]  /*38d0*/  @!P0 BRA `(.L_x_87) ;  /* 0x0000000800288947 */ /* 0x000fea0003800000 */
[----:B------:R-:W1:Y:S01]  /*38e0*/  LDCU UR6, c[0x0][0x3a0] ;  /* 0x00007400ff0677ac */ /* 0x000e620008000800 */
[----:B------:R-:W2:Y:S01]  /*38f0*/  S2UR UR5, SR_CgaCtaId ;  /* 0x00000000000579c3 */ /* 0x000ea20000008800 */
[C---:B------:R-:W-:Y:S01]  /*3900*/  VIADD R3, R8.reuse, UR22 ;  /* 0x0000001608037c36 */ /* 0x040fe20008000000 */
[----:B------:R-:W-:Y:S01]  /*3910*/  BSSY.RECONVERGENT B2, `(.L_x_88) ;  /* 0x0000043000027945 */ /* 0x000fe20003800200 */
[----:B------:R-:W-:Y:S01]  /*3920*/  UMOV UR4, 0x400 ;  /* 0x0000040000047882 */ /* 0x000fe20000000000 */
[----:B------:R-:W-:Y:S01]  /*3930*/  IMAD.U32 R9, RZ, RZ, UR17 ;  /* 0x00000011ff097e24 */ /* 0x000fe2000f8e00ff */
[----:B------:R-:W-:Y:S02]  /*3940*/  LEA R5, R8, UR20, 0x3 ;  /* 0x0000001408057c11 */ /* 0x000fe4000f8e18ff */
[----:B-1----:R-:W-:-:S04]  /*3950*/  ISETP.GE.U32.AND P0, PT, R3, UR6, PT ;  /* 0x0000000603007c0c */ /* 0x002fc8000bf06070 */
[----:B------:R-:W-:Y:S01]  /*3960*/  ISETP.GE.U32.AND.EX P0, PT, RZ, UR23, PT, P0 ;  /* 0x00000017ff007c0c */ /* 0x000fe2000bf06100 */
[----:B--2---:R-:W-:-:S06]  /*3970*/  ULEA UR4, UR5, UR4, 0x18 ;  /* 0x0000000405047291 */ /* 0x004fcc000f8ec0ff */
[----:B------:R-:W-:-:S05]  /*3980*/  LEA R4, R8, UR4, 0x3 ;  /* 0x0000000408047c11 */ /* 0x000fca000f8e18ff */
[----:B------:R-:W-:Y:S01]  /*3990*/  IMAD R9, R9, 0x10, R4 ;  /* 0x0000001009097824 */ /* 0x000fe200078e0204 */
[----:B------:R-:W-:Y:S06]  /*39a0*/  @P0 BRA `(.L_x_89) ;  /* 0x0000000000e40947 */ /* 0x000fec0003800000 */
[----:B------:R-:W1:Y:S01]  /*39b0*/  LDS.64 R14, [R5] ;  /* 0x00000000050e7984 */ /* 0x000e620000000a00 */
[----:B------:R-:W-:Y:S03]  /*39c0*/  BSSY.RECONVERGENT B3, `(.L_x_90) ;  /* 0x0000019000037945 */ /* 0x000fe60003800200 */
[----:B------:R-:W2:Y:S04]  /*39d0*/  LDS.64 R12, [R4] ;  /* 0x00000000040c7984 */ /* 0x000ea80000000a00 */
[----:B------:R-:W3:Y:S01]  /*39e0*/  LDS.64 R22, [R9] ;  /* 0x0000000009167984 */ /* 0x000ee20000000a00 */
[----:B-1----:R-:W-:Y:S02]  /*39f0*/  DADD R14, -R14, R10 ;  /* 0x000000000e0e7229 */ /* 0x002fe4000000010a */
[----:B--2---:R-:W-:-:S06]  /*3a00*/  DADD R12, -R12, R6 ;  /* 0x000000000c0c7229 */ /* 0x004fcc0000000106 */
[----:B------:R-:W-:Y:S02]  /*3a10*/  DMUL R14, R14, R14 ;  /* 0x0000000e0e0e7228 */ /* 0x000fe40000000000 */
[----:B---3--:R-:W-:-:S06]  /*3a20*/  DADD R22, -R22, R16 ;  /* 0x0000000016167229 */ /* 0x008fcc0000000110 */
[----:B------:R-:W-:Y:S01]  /*3a30*/  DFMA R14, R12, R12, R14 ;  /* 0x0000000c0c0e722b */ /* 0x000fe2000000000e */
[----:B------:R-:W-:-:S07]  /*3a40*/  IMAD.MOV.U32 R12, RZ, RZ, RZ ;  /* 0x000000ffff0c7224 */ /* 0x000fce00078e00ff */
[----:B------:R-:W-:Y:S01]  /*3a50*/  DFMA R24, R22, R22, R14 ;  /* 0x000000161618722b */ /* 0x000fe2000000000e */
[----:B------:R-:W-:Y:S01]  /*3a60*/  IMAD.MOV.U32 R22, RZ, RZ, 0x0 ;  /* 0x00000000ff167424 */ /* 0x000fe200078e00ff */
[----:B------:R-:W-:-:S04]  /*3a70*/  MOV R23, 0x3fd80000 ;  /* 0x3fd8000000177802 */ /* 0x000fc80000000f00 */
        /* <DEDUP_REMOVED lines=13> */
.L_x_91:
[----:B------:R-:W-:Y:S05]  /*3b50*/  BSYNC.RECONVERGENT B3 ;  /* 0x0000000000037941 */ /* 0x000fea0003800200 */
.L_x_90:
        /* <DEDUP_REMOVED lines=20> */
.L_x_93:
[----:B------:R-:W-:Y:S05]  /*3ca0*/  BSYNC.RECONVERGENT B3 ;  /* 0x0000000000037941 */ /* 0x000fea0003800200 */
.L_x_92:
[----:B------:R-:W0:Y:S01]  /*3cb0*/  LDCU UR4, c[0x0][0x3a8] ;  /* 0x00007500ff0477ac */ /* 0x000e220008000800 */
[----:B------:R-:W0:Y:S02]  /*3cc0*/  F2I.F64.TRUNC R13, R12 ;  /* 0x0000000c000d7311 */ /* 0x000e24000030d100 */
[----:B0-----:R-:W-:-:S05]  /*3cd0*/  IMAD R14, R2, UR4, R13 ;  /* 0x00000004020e7c24 */ /* 0x001fca000f8e020d */
[----:B------:R-:W-:-:S07]  /*3ce0*/  LEA R21, R14, UR18, 0x3 ;  /* 0x000000120e157c11 */ /* 0x000fce000f8e18ff */
.L_x_94:
[----:B------:R-:W0:Y:S02]  /*3cf0*/  LDS.64 R12, [R21] ;  /* 0x00000000150c7984 */ /* 0x000e240000000a00 */
[----:B0-----:R-:W-:-:S05]  /*3d00*/  IADD3 R14, P0, PT, R12, 0x1, RZ ;  /* 0x000000010c0e7810 */ /* 0x001fca0007f1e0ff */
[----:B------:R-:W-:-:S07]  /*3d10*/  IMAD.X R15, RZ, RZ, R13, P0 ;  /* 0x000000ffff0f7224 */ /* 0x000fce00000e060d */
[----:B------:R-:W0:Y:S02]  /*3d20*/  ATOMS.CAST.SPIN.64 P0, [R21], R12, R14 ;  /* 0x0000000c1500758d */ /* 0x000e24000180040e */
[----:B0-----:R-:W-:Y:S05]  /*3d30*/  @!P0 BRA `(.L_x_94) ;  /* 0xfffffffc00ec8947 */ /* 0x001fea000383ffff */
.L_x_89:
[----:B------:R-:W-:Y:S05]  /*3d40*/  BSYNC.RECONVERGENT B2 ;  /* 0x0000000000027941 */ /* 0x000fea0003800200 */
.L_x_88:
[----:B------:R-:W1:Y:S01]  /*3d50*/  LDCU UR4, c[0x0][0x3a0] ;  /* 0x00007400ff0477ac */ /* 0x000e620008000800 */
[----:B------:R-:W-:Y:S01]  /*3d60*/  VIADD R3, R3, 0x1 ;  /* 0x0000000103037836 */ /* 0x000fe20000000000 */
[----:B------:R-:W-:Y:S04]  /*3d70*/  BSSY.RECONVERGENT B2, `(.L_x_95) ;  /* 0x000003f000027945 */ /* 0x000fe80003800200 */
[----:B-1----:R-:W-:-:S04]  /*3d80*/  ISETP.GE.U32.AND P0, PT, R3, UR4, PT ;  /* 0x0000000403007c0c */ /* 0x002fc8000bf06070 */
[----:B------:R-:W-:-:S13]  /*3d90*/  ISETP.GE.U32.AND.EX P0, PT, RZ, UR23, PT, P0 ;  /* 0x00000017ff007c0c */ /* 0x000fda000bf06100 */
[----:B------:R-:W-:Y:S05]  /*3da0*/  @P0 BRA `(.L_x_96) ;  /* 0x0000000000ec0947 */ /* 0x000fea0003800000 */
[----:B------:R1:W2:Y:S01]  /*3db0*/  LDS.64 R14, [R5+0x8] ;  /* 0x00000800050e7984 */ /* 0x0002a20000000a00 */
[----:B------:R-:W-:Y:S03]  /*3dc0*/  BSSY.RECONVERGENT B3, `(.L_x_97) ;  /* 0x0000019000037945 */ /* 0x000fe60003800200 */
[----:B------:R3:W4:Y:S04]  /*3dd0*/  LDS.64 R12, [R4+0x8] ;  /* 0x00000800040c7984 */ /* 0x0007280000000a00 */
[----:B------:R-:W5:Y:S01]  /*3de0*/  LDS.64 R22, [R9+0x8] ;  /* 0x0000080009167984 */ /* 0x000f620000000a00 */
[----:B-1----:R-:W-:Y:S02]  /*3df0*/  IMAD.MOV.U32 R5, RZ, RZ, 0x3fd80000 ;  /* 0x3fd80000ff057424 */ /* 0x002fe400078e00ff */
[----:B---3--:R-:W-:Y:S01]  /*3e00*/  IMAD.MOV.U32 R4, RZ, RZ, 0x0 ;  /* 0x00000000ff047424 */ /* 0x008fe200078e00ff */
[----:B--2---:R-:W-:-:S02]  /*3e10*/  DADD R14, -R14, R10 ;  /* 0x000000000e0e7229 */ /* 0x004fc4000000010a */
[----:B----4-:R-:W-:-:S06]  /*3e20*/  DADD R12, -R12, R6 ;  /* 0x000000000c0c7229 */ /* 0x010fcc0000000106 */
[----:B------:R-:W-:Y:S02]  /*3e30*/  DMUL R14, R14, R14 ;  /* 0x0000000e0e0e7228 */ /* 0x000fe40000000000 */
[----:B-----5:R-:W-:-:S06]  /*3e40*/  DADD R22, -R22, R16 ;  /* 0x0000000016167229 */ /* 0x020fcc0000000110 */
        /* <DEDUP_REMOVED lines=16> */
.L_x_98:
[----:B------:R-:W-:Y:S05]  /*3f50*/  BSYNC.RECONVERGENT B3 ;  /* 0x0000000000037941 */ /* 0x000fea0003800200 */
.L_x_97:
        /* <DEDUP_REMOVED lines=20> */
[----:B------:R-:W-:Y:S01]  /*40a0*/  MOV R4, R12 ;  /* 0x0000000c00047202 */ /* 0x000fe20000000f00 */
[----:B------:R-:W-:-:S07]  /*40b0*/  IMAD.MOV.U32 R5, RZ, RZ, R13 ;  /* 0x000000ffff057224 */ /* 0x000fce00078e000d */
.L_x_100:
[----:B------:R-:W-:Y:S05]  /*40c0*/  BSYNC.RECONVERGENT B3 ;  /* 0x0000000000037941 */ /* 0x000fea0003800200 */
.L_x_99:
[----:B------:R-:W0:Y:S01]  /*40d0*/  LDCU UR4, c[0x0][0x3a8] ;  /* 0x00007500ff0477ac */ /* 0x000e220008000800 */
[----:B------:R-:W0:Y:S02]  /*40e0*/  F2I.F64.TRUNC R5, R4 ;  /* 0x0000000400057311 */ /* 0x000e24000030d100 */
[----:B0-----:R-:W-:-:S05]  /*40f0*/  IMAD R3, R2, UR4, R5 ;  /* 0x0000000402037c24 */ /* 0x001fca000f8e0205 */
[----:B------:R-:W-:-:S07]  /*4100*/  LEA R3, R3, UR18, 0x3 ;  /* 0x0000001203037c11 */ /* 0x000fce000f8e18ff */
.L_x_101:
[----:B------:R-:W0:Y:S02]  /*4110*/  LDS.64 R12, [R3] ;  /* 0x00000000030c7984 */ /* 0x000e240000000a00 */
[----:B0-----:R-:W-:-:S05]  /*4120*/  IADD3 R14, P0, PT, R12, 0x1, RZ ;  /* 0x000000010c0e7810 */ /* 0x001fca0007f1e0ff */
[----:B------:R-:W-:-:S07]  /*4130*/  IMAD.X R15, RZ, RZ, R13, P0 ;  /* 0x000000ffff0f7224 */ /* 0x000fce00000e060d */
[----:B------:R-:W0:Y:S02]  /*4140*/  ATOMS.CAST.SPIN.64 P0, [R3], R12, R14 ;  /* 0x0000000c0300758d */ /* 0x000e24000180040e */
[----:B0-----:R-:W-:Y:S05]  /*4150*/  @!P0 BRA `(.L_x_101) ;  /* 0xfffffffc00ec8947 */ /* 0x001fea000383ffff */
.L_x_96:
[----:B------:R-:W-:Y:S05]  /*4160*/  BSYNC.RECONVERGENT B2 ;  /* 0x0000000000027941 */ /* 0x000fea0003800200 */
.L_x_95:
[----:B------:R-:W-:-:S07]  /*4170*/  VIADD R8, R8, 0x2 ;  /* 0x0000000208087836 */ /* 0x000fce0000000000 */
.L_x_87:
[----:B------:R-:W-:Y:S05]  /*4180*/  BSYNC.RECONVERGENT B1 ;  /* 0x0000000000017941 */ /* 0x000fea0003800200 */
.L_x_86:
[----:B------:R-:W1:Y:S01]  /*4190*/  LDCU UR4, c[0x0][0x3a0] ;  /* 0x00007400ff0477ac */ /* 0x000e620008000800 */
[----:B------:R-:W-:Y:S01]  /*41a0*/  VIADD R3, R8, UR22 ;  /* 0x0000001608037c36 */ /* 0x000fe20008000000 */
[----:B------:R-:W-:-:S04]  /*41b0*/  LOP3.LUT R20, R20, 0x1, RZ, 0xc0, !PT ;  /* 0x0000000114147812 */ /* 0x000fc800078ec0ff */
[----:B-1----:R-:W-:-:S04]  /*41c0*/  ISETP.GE.U32.AND P0, PT, R3, UR4, PT ;  /* 0x0000000403007c0c */ /* 0x002fc8000bf06070 */
[----:B------:R-:W-:-:S04]  /*41d0*/  ISETP.GE.U32.AND.EX P0, PT, RZ, UR23, PT, P0 ;  /* 0x00000017ff007c0c */ /* 0x000fc8000bf06100 */
[----:B------:R-:W-:-:S13]  /*41e0*/  ISETP.NE.U32.OR P0, PT, R20, 0x1, P0 ;  /* 0x000000011400780c */ /* 0x000fda0000705470 */
[----:B------:R-:W-:Y:S05]  /*41f0*/  @P0 BRA `(.L_x_53) ;  /* 0x0000000400080947 */ /* 0x000fea0003800000 */
[----:B------:R-:W1:Y:S01]  /*4200*/  S2UR UR5, SR_CgaCtaId ;  /* 0x00000000000579c3 */ /* 0x000e620000008800 */
[----:B------:R-:W-:Y:S01]  /*4210*/  LEA R14, R8, UR20, 0x3 ;  /* 0x00000014080e7c11 */ /* 0x000fe2000f8e18ff */
[----:B------:R-:W-:Y:S01]  /*4220*/  UMOV UR4, 0x400 ;  /* 0x0000040000047882 */ /* 0x000fe20000000000 */
[----:B------:R-:W-:Y:S03]  /*4230*/  BSSY.RECONVERGENT B1, `(.L_x_102) ;  /* 0x000001e000017945 */ /* 0x000fe60003800200 */
[----:B------:R-:W2:Y:S01]  /*4240*/  LDS.64 R12, [R14] ;  /* 0x000000000e0c7984 */ /* 0x000ea20000000a00 */
[----:B-1----:R-:W-:-:S06]  /*4250*/  ULEA UR4, UR5, UR4, 0x18 ;  /* 0x0000000405047291 */ /* 0x002fcc000f8ec0ff */
[----:B------:R-:W-:Y:S01]  /*4260*/  LEA R3, R8, UR4, 0x3 ;  /* 0x0000000408037c11 */ /* 0x000fe2000f8e18ff */
[----:B------:R-:W-:-:S04]  /*4270*/  IMAD.U32 R8, RZ, RZ, UR17 ;  /* 0x00000011ff087e24 */ /* 0x000fc8000f8e00ff */
[----:B------:R-:W1:Y:S01]  /*4280*/  LDS.64 R4, [R3] ;  /* 0x0000000003047984 */ /* 0x000e620000000a00 */
[----:B------:R-:W-:-:S05]  /*4290*/  LEA R15, R8, R3, 0x4 ;  /* 0x00000003080f7211 */ /* 0x000fca00078e20ff */
[----:B------:R-:W3:Y:S01]  /*42a0*/  LDS.64 R8, [R15] ;  /* 0x000000000f087984 */ /* 0x000ee20000000a00 */
[----:B--2---:R-:W-:Y:S01]  /*42b0*/  DADD R12, -R12, R10 ;  /* 0x000000000c0c7229 */ /* 0x004fe2000000010a */
[----:B------:R-:W-:Y:S02]  /*42c0*/  IMAD.MOV.U32 R10, RZ, RZ, 0x0 ;  /* 0x00000000ff0a7424 */ /* 0x000fe400078e00ff */
[----:B------:R-:W-:-:S05]  /*42d0*/  IMAD.MOV.U32 R11, RZ, RZ, 0x3fd80000 ;  /* 0x3fd80000ff0b7424 */ /* 0x000fca00078e00ff */
[----:B------:R-:W-:Y:S02]  /*42e0*/  DMUL R12, R12, R12 ;  /* 0x0000000c0c0c7228 */ /* 0x000fe40000000000 */
[----:B-1----:R-:W-:Y:S01]  /*42f0*/  DADD R4, -R4, R6 ;  /* 0x0000000004047229 */ /* 0x002fe20000000106 */
[----:B------:R-:W-:Y:S01]  /*4300*/  IMAD.MOV.U32 R6, RZ, RZ, RZ ;  /* 0x000000ffff067224 */ /* 0x000fe200078e00ff */
[----:B---3--:R-:W-:-:S06]  /*4310*/  DADD R8, -R8, R16 ;  /* 0x0000000008087229 */ /* 0x008fcc0000000110 */
[----:B------:R-:W-:-:S08]  /*4320*/  DFMA R4, R4, R4, R12 ;  /* 0x000000040404722b */ /* 0x000fd0000000000c */
        /* <DEDUP_REMOVED lines=14> */
.L_x_103:
[----:B------:R-:W-:Y:S05]  /*4410*/  BSYNC.RECONVERGENT B1 ;  /* 0x0000000000017941 */ /* 0x000fea0003800200 */
.L_x_102:
        /* <DEDUP_REMOVED lines=20> */
[----:B------:R-:W-:Y:S02]  /*4560*/  IMAD.MOV.U32 R4, RZ, RZ, R12 ;  /* 0x000000ffff047224 */ /* 0x000fe400078e000c */
[----:B------:R-:W-:-:S07]  /*4570*/  IMAD.MOV.U32 R5, RZ, RZ, R13 ;  /* 0x000000ffff057224 */ /* 0x000fce00078e000d */
.L_x_105:
[----:B------:R-:W-:Y:S05]  /*4580*/  BSYNC.RECONVERGENT B1 ;  /* 0x0000000000017941 */ /* 0x000fea0003800200 */
.L_x_104:
[----:B------:R-:W0:Y:S01]  /*4590*/  LDCU UR4, c[0x0][0x3a8] ;  /* 0x00007500ff0477ac */ /* 0x000e220008000800 */
[----:B------:R-:W0:Y:S02]  /*45a0*/  F2I.F64.TRUNC R5, R4 ;  /* 0x0000000400057311 */ /* 0x000e24000030d100 */
[----:B0-----:R-:W-:-:S05]  /*45b0*/  IMAD R2, R2, UR4, R5 ;  /* 0x0000000402027c24 */ /* 0x001fca000f8e0205 */
[----:B------:R-:W-:-:S07]  /*45c0*/  LEA R3, R2, UR18, 0x3 ;  /* 0x0000001202037c11 */ /* 0x000fce000f8e18ff */
.L_x_106:
[----:B------:R-:W0:Y:S02]  /*45d0*/  LDS.64 R4, [R3] ;  /* 0x0000000003047984 */ /* 0x000e240000000a00 */
[----:B0-----:R-:W-:-:S04]  /*45e0*/  IADD3 R6, P0, PT, R4, 0x1, RZ ;  /* 0x0000000104067810 */ /* 0x001fc80007f1e0ff */
[----:B------:R-:W-:-:S08]  /*45f0*/  IADD3.X R7, PT, PT, RZ, R5, RZ, P0, !PT ;  /* 0x00000005ff077210 */ /* 0x000fd000007fe4ff */
[----:B------:R-:W0:Y:S02]  /*4600*/  ATOMS.CAST.SPIN.64 P0, [R3], R4, R6 ;  /* 0x000000040300758d */ /* 0x000e240001800406 */
[----:B0-----:R-:W-:Y:S05]  /*4610*/  @!P0 BRA `(.L_x_106) ;  /* 0xfffffffc00ec8947 */ /* 0x001fea000383ffff */
.L_x_53:
[----:B------:R-:W-:Y:S05]  /*4620*/  WARPSYNC.ALL ;  /* 0x0000000000007948 */ /* 0x000fea0003800000 */
[----:B------:R-:W2:Y:S02]  /*4630*/  LDCU.64 UR6, c[0x0][0x3a8] ;  /* 0x00007500ff0677ac */ /* 0x000ea40008000a00 */
[----:B--2---:R-:W-:Y:S01]  /*4640*/  UISETP.NE.AND UP0, UPT, UR6, URZ, UPT ;  /* 0x000000ff0600728c */ /* 0x004fe2000bf05270 */
[----:B------:R-:W-:Y:S08]  /*4650*/  BAR.SYNC.DEFER_BLOCKING 0x0 ;  /* 0x0000000000007b1d */ /* 0x000ff00000010000 */
[----:B------:R-:W-:Y:S05]  /*4660*/  BRA.U !UP0, `(.L_x_107) ;  /* 0x00000001087c7547 */ /* 0x000fea000b800000 */
[----:B------:R-:W-:Y:S02]  /*4670*/  UIADD3 UR4, UPT, UPT, UR7, 0x1, URZ ;  /* 0x0000000107047890 */ /* 0x000fe4000fffe0ff */
[----:B------:R-:W-:Y:S02]  /*4680*/  ULEA.HI UR5, UR7, UR7, URZ, 0x1 ;  /* 0x0000000707057291 */ /* 0x000fe4000f8f08ff */
[----:B------:R-:W-:Y:S02]  /*4690*/  UISETP.GE.U32.AND UP0, UPT, UR4, 0x3, UPT ;  /* 0x000000030400788c */ /* 0x000fe4000bf06070 */
[----:B------:R-:W-:Y:S01]  /*46a0*/  USHF.R.S32.HI UR5, URZ, 0x1, UR5 ;  /* 0x00000001ff057899 */ /* 0x000fe20008011405 */
[----:B------:R-:W-:-:S11]  /*46b0*/  UMOV UR4, URZ ;  /* 0x000000ff00047c82 */ /* 0x000fd60008000000 */
.L_x_112:
[----:B01----:R-:W-:Y:S05]  /*46c0*/  BRA.U !UP0, `(.L_x_108) ;  /* 0x0000000108547547 */ /* 0x003fea000b800000 */
[----:B01----:R-:W0:Y:S01]  /*46d0*/  LDC R3, c[0x0][0x3a8] ;  /* 0x0000ea00ff037b82 */ /* 0x003e220000000800 */
[----:B------:R-:W-:-:S07]  /*46e0*/  UMOV UR6, UR5 ;  /* 0x0000000500067c82 */ /* 0x000fce0008000000 */
[----:B------:R-:W1:Y:S01]  /*46f0*/  LDC R8, c[0x0][0x3a8] ;  /* 0x0000ea00ff087b82 */ /* 0x000e620000000800 */
[----:B0-----:R-:W-:-:S05]  /*4700*/  IMAD R2, R0, R3, UR4 ;  /* 0x0000000400027e24 */ /* 0x001fca000f8e0203 */
[----:B------:R-:W-:-:S07]  /*4710*/  LEA R7, R2, UR18, 0x3 ;  /* 0x0000001202077c11 */ /* 0x000fce000f8e18ff */
.L_x_111:
[----:B------:R-:W-:Y:S01]  /*4720*/  ISETP.GE.U32.AND P0, PT, R0, UR6, PT ;  /* 0x0000000600007c0c */ /* 0x000fe2000bf06070 */
[----:B------:R-:W-:-:S12]  /*4730*/  BSSY.RECONVERGENT B0, `(.L_x_109) ;  /* 0x0000009000007945 */ /* 0x000fd80003800200 */
[----:B0-----:R-:W-:Y:S05]  /*4740*/  @P0 BRA `(.L_x_110) ;  /* 0x00000000001c0947 */ /* 0x001fea0003800000 */
[----:B-1----:R-:W-:Y:S01]  /*4750*/  IMAD R2, R8, UR6, RZ ;  /* 0x0000000608027c24 */ /* 0x002fe2000f8e02ff */
[----:B------:R-:W-:Y:S03]  /*4760*/  LDS.64 R4, [R7] ;  /* 0x0000000007047984 */ /* 0x000fe60000000a00 */
[----:B------:R-:W-:-:S05]  /*4770*/  IMAD R6, R2, 0x8, R7 ;  /* 0x0000000802067824 */ /* 0x000fca00078e0207 */
[----:B------:R-:W0:Y:S02]  /*4780*/  LDS.64 R2, [R6] ;  /* 0x0000000006027984 */ /* 0x000e240000000a00 */
[----:B0-----:R-:W-:-:S05]  /*4790*/  IADD3 R2, P0, PT, R2, R4, RZ ;  /* 0x0000000402027210 */ /* 0x001fca0007f1e0ff */
[----:B------:R-:W-:-:S05]  /*47a0*/  IMAD.X R3, R3, 0x1, R5, P0 ;  /* 0x0000000103037824 */ /* 0x000fca00000e0605 */
[----:B------:R0:W-:Y:S03]  /*47b0*/  STS.64 [R7], R2 ;  /* 0x0000000207007388 */ /* 0x0001e60000000a00 */
.L_x_110:
[----:B------:R-:W-:Y:S05]  /*47c0*/  BSYNC.RECONVERGENT B0 ;  /* 0x0000000000007941 */ /* 0x000fea0003800200 */
.L_x_109:
[----:B------:R-:W-:Y:S01]  /*47d0*/  BAR.SYNC.DEFER_BLOCKING 0x0 ;  /* 0x0000000000007b1d */ /* 0x000fe20000010000 */
[----:B------:R-:W-:Y:S02]  /*47e0*/  UISETP.GT.U32.AND UP1, UPT, UR6, 0x1, UPT ;  /* 0x000000010600788c */ /* 0x000fe4000bf24070 */
[----:B------:R-:W-:-:S07]  /*47f0*/  USHF.R.U32.HI UR7, URZ, 0x1, UR6 ;  /* 0x00000001ff077899 */ /* 0x000fce0008011606 */
[----:B------:R-:W-:Y:S01]  /*4800*/  UMOV UR6, UR7 ;  /* 0x0000000700067c82 */ /* 0x000fe20008000000 */
[----:B------:R-:W-:Y:S05]  /*4810*/  BRA.U UP1, `(.L_x_111) ;  /* 0xfffffffd01c07547 */ /* 0x000fea000b83ffff */
.L_x_108:
[----:B------:R-:W2:Y:S01]  /*4820*/  LDCU UR6, c[0x0][0x3a8] ;  /* 0x00007500ff0677ac */ /* 0x000ea20008000800 */
[----:B------:R-:W-:-:S04]  /*4830*/  UIADD3 UR4, UPT, UPT, UR4, 0x1, URZ ;  /* 0x0000000104047890 */ /* 0x000fc8000fffe0ff */
[----:B--2---:R-:W-:-:S09]  /*4840*/  UISETP.NE.AND UP1, UPT, UR4, UR6, UPT ;  /* 0x000000060400728c */ /* 0x004fd2000bf25270 */
[----:B------:R-:W-:Y:S05]  /*4850*/  BRA.U UP1, `(.L_x_112) ;  /* 0xfffffffd01987547 */ /* 0x000fea000b83ffff */
.L_x_107:
[----:B------:R-:W-:Y:S01]  /*4860*/  ISETP.GE.AND P0, PT, R0, UR6, PT ;  /* 0x0000000600007c0c */ /* 0x000fe2000bf06270 */
[----:B------:R-:W-:-:S12]  /*4870*/  BSSY.RECONVERGENT B0, `(.L_x_113) ;  /* 0x000000d000007945 */ /* 0x000fd80003800200 */
[----:B------:R-:W-:Y:S05]  /*4880*/  @P0 BRA `(.L_x_114) ;  /* 0x00000000002c0947 */ /* 0x000fea0003800000 */
[----:B0-----:R-:W0:Y:S01]  /*4890*/  LDC.64 R6, c[0x0][0x398] ;  /* 0x0000e600ff067b82 */ /* 0x001e220000000a00 */
[----:B-1----:R-:W-:-:S07]  /*48a0*/  IMAD.MOV.U32 R8, RZ, RZ, R0 ;  /* 0x000000ffff087224 */ /* 0x002fce00078e0000 */
.L_x_115:
[----:B--2---:R-:W-:Y:S01]  /*48b0*/  LEA R2, R8, UR18, 0x3 ;  /* 0x0000001208027c11 */ /* 0x004fe2000f8e18ff */
[----:B------:R-:W-:-:S04]  /*48c0*/  IMAD.U32 R5, RZ, RZ, UR6 ;  /* 0x00000006ff057e24 */ /* 0x000fc8000f8e00ff */
[----:B------:R-:W-:Y:S01]  /*48d0*/  IMAD R5, R5, UR13, R8 ;  /* 0x0000000d05057c24 */ /* 0x000fe2000f8e0208 */
[----:B------:R-:W1:Y:S01]  /*48e0*/  LDS.64 R2, [R2] ;  /* 0x0000000002027984 */ /* 0x000e620000000a00 */
[----:B------:R-:W-:Y:S02]  /*48f0*/  VIADD R8, R8, UR17 ;  /* 0x0000001108087c36 */ /* 0x000fe40008000000 */
[----:B0-----:R-:W-:-:S03]  /*4900*/  IMAD.WIDE.U32 R4, R5, 0x8, R6 ;  /* 0x0000000805047825 */ /* 0x001fc600078e0006 */
[----:B------:R-:W-:Y:S02]  /*4910*/  ISETP.GE.AND P0, PT, R8, UR6, PT ;  /* 0x0000000608007c0c */ /* 0x000fe4000bf06270 */
[----:B-1----:R2:W-:Y:S11]  /*4920*/  STG.E.64 desc[UR14][R4.64], R2 ;  /* 0x0000000204007986 */ /* 0x0025f6000c101b0e */
[----:B------:R-:W-:Y:S05]  /*4930*/  @!P0 BRA `(.L_x_115) ;  /* 0xfffffffc00dc8947 */ /* 0x000fea000383ffff */
.L_x_114:
[----:B------:R-:W-:Y:S05]  /*4940*/  BSYNC.RECONVERGENT B0 ;  /* 0x0000000000007941 */ /* 0x000fea0003800200 */
.L_x_113:
[----:B------:R-:W-:-:S06]  /*4950*/  UISETP.GE.U32.AND UP0, UPT, UR13, UR6, UPT ;  /* 0x000000060d00728c */ /* 0x000fcc000bf06070 */
[----:B------:R-:W-:-:S13]  /*4960*/  PLOP3.LUT P0, PT, PT, PT, UP0, 0x80, 0x8 ;  /* 0x000000000008781c */ /* 0x000fda0003f0f008 */
[----:B------:R-:W-:Y:S05]  /*4970*/  @P0 EXIT ;  /* 0x000000000000094d */ /* 0x000fea0003800000 */
[----:B------:R-:W3:Y:S02]  /*4980*/  LDCU UR4, c[0x0][0x3ac] ;  /* 0x00007580ff0477ac */ /* 0x000ee40008000800 */
[----:B---3--:R-:W-:Y:S02]  /*4990*/  ULEA.HI UR5, UR4, UR4, URZ, 0x1 ;  /* 0x0000000404057291 */ /* 0x008fe4000f8f08ff */
[----:B------:R-:W-:Y:S02]  /*49a0*/  UIADD3 UR4, UPT, UPT, UR4, 0x1, URZ ;  /* 0x0000000104047890 */ /* 0x000fe4000fffe0ff */
[----:B------:R-:W-:Y:S02]  /*49b0*/  USHF.R.S32.HI UR6, URZ, 0x1, UR5 ;  /* 0x00000001ff067899 */ /* 0x000fe40008011405 */
[----:B------:R-:W-:-:S11]  /*49c0*/  UISETP.GE.U32.AND UP1, UPT, UR4, 0x3, UPT ;  /* 0x000000030400788c */ /* 0x000fd6000bf26070 */
.L_x_120:
[----:B01--4-:R-:W-:Y:S05]  /*49d0*/  BRA.U !UP1, `(.L_x_116) ;  /* 0x0000000109607547 */ /* 0x013fea000b800000 */
[----:B------:R-:W3:Y:S01]  /*49e0*/  LDCU UR4, c[0x0][0x3a8] ;  /* 0x00007500ff0477ac */ /* 0x000ee20008000800 */
[----:B0-----:R-:W0:Y:S08]  /*49f0*/  LDC.64 R6, c[0x0][0x398] ;  /* 0x0000e600ff067b82 */ /* 0x001e300000000a00 */
[----:B------:R-:W4:Y:S08]  /*4a00*/  LDC R10, c[0x0][0x3a8] ;  /* 0x0000ea00ff0a7b82 */ /* 0x000f300000000800 */
[----:B-1----:R-:W1:Y:S01]  /*4a10*/  LDC.64 R8, c[0x0][0x398] ;  /* 0x0000e600ff087b82 */ /* 0x002e620000000a00 */
[----:B---3--:R-:W-:Y:S01]  /*4a20*/  MOV R11, UR4 ;  /* 0x00000004000b7c02 */ /* 0x008fe20008000f00 */
[----:B------:R-:W-:-:S04]  /*4a30*/  UMOV UR4, UR6 ;  /* 0x0000000600047c82 */ /* 0x000fc80008000000 */
[----:B------:R-:W-:-:S04]  /*4a40*/  IMAD R11, R0, R11, UR13 ;  /* 0x0000000d000b7e24 */ /* 0x000fc8000f8e020b */
[----:B0-----:R-:W-:-:S07]  /*4a50*/  IMAD.WIDE.U32 R6, R11, 0x8, R6 ;  /* 0x000000080b067825 */ /* 0x001fce00078e0006 */
.L_x_119:
[----:B------:R-:W-:Y:S01]  /*4a60*/  ISETP.GE.U32.AND P0, PT, R0, UR4, PT ;  /* 0x0000000400007c0c */ /* 0x000fe2000bf06070 */
[----:B------:R-:W-:-:S12]  /*4a70*/  BSSY.RECONVERGENT B0, `(.L_x_117) ;  /* 0x0000009000007945 */ /* 0x000fd80003800200 */
[----:B0-----:R-:W-:Y:S05]  /*4a80*/  @P0 BRA `(.L_x_118) ;  /* 0x00000000001c0947 */ /* 0x001fea0003800000 */
[----:B--2-4-:R-:W-:Y:S01]  /*4a90*/  IMAD R3, R10, UR4, R11 ;  /* 0x000000040a037c24 */ /* 0x014fe2000f8e020b */
[----:B------:R-:W2:Y:S03]  /*4aa0*/  LDG.E.64 R4, desc[UR14][R6.64] ;  /* 0x0000000e06047981 */ /* 0x000ea6000c1e1b00 */
[----:B-1----:R-:W-:-:S06]  /*4ab0*/  IMAD.WIDE.U32 R2, R3, 0x8, R8 ;  /* 0x0000000803027825 */ /* 0x002fcc00078e0008 */
[----:B------:R-:W2:Y:S02]  /*4ac0*/  LDG.E.64 R2, desc[UR14][R2.64] ;  /* 0x0000000e02027981 */ /* 0x000ea4000c1e1b00 */
[----:B--2---:R-:W-:-:S05]  /*4ad0*/  IADD3 R4, P0, PT, R2, R4, RZ ;  /* 0x0000000402047210 */ /* 0x004fca0007f1e0ff */
[----:B------:R-:W-:-:S05]  /*4ae0*/  IMAD.X R5, R3, 0x1, R5, P0 ;  /* 0x0000000103057824 */ /* 0x000fca00000e0605 */
[----:B------:R0:W-:Y:S03]  /*4af0*/  STG.E.64 desc[UR14][R6.64], R4 ;  /* 0x0000000406007986 */ /* 0x0001e6000c101b0e */
.L_x_118:
[----:B------:R-:W-:Y:S05]  /*4b00*/  BSYNC.RECONVERGENT B0 ;  /* 0x0000000000007941 */ /* 0x000fea0003800200 */
.L_x_117:
[----:B------:R-:W-:Y:S01]  /*4b10*/  BAR.SYNC.DEFER_BLOCKING 0x0 ;  /* 0x0000000000007b1d */ /* 0x000fe20000010000 */
[----:B------:R-:W-:Y:S02]  /*4b20*/  UISETP.GT.U32.AND UP0, UPT, UR4, 0x1, UPT ;  /* 0x000000010400788c */ /* 0x000fe4000bf04070 */
[----:B------:R-:W-:-:S07]  /*4b30*/  USHF.R.U32.HI UR5, URZ, 0x1, UR4 ;  /* 0x00000001ff057899 */ /* 0x000fce0008011604 */
[----:B------:R-:W-:Y:S01]  /*4b40*/  UMOV UR4, UR5 ;  /* 0x0000000500047c82 */ /* 0x000fe20008000000 */
[----:B------:R-:W-:Y:S05]  /*4b50*/  BRA.U UP0, `(.L_x_119) ;  /* 0xfffffffd00c07547 */ /* 0x000fea000b83ffff */
.L_x_116:
[----:B------:R-:W3:Y:S01]  /*4b60*/  LDCU UR4, c[0x0][0x3a8] ;  /* 0x00007500ff0477ac */ /* 0x000ee20008000800 */
[----:B------:R-:W-:-:S04]  /*4b70*/  UIADD3 UR13, UPT, UPT, UR16, UR13, URZ ;  /* 0x0000000d100d7290 */ /* 0x000fc8000fffe0ff */
[----:B---3--:R-:W-:-:S09]  /*4b80*/  UISETP.GE.U32.AND UP0, UPT, UR13, UR4, UPT ;  /* 0x000000040d00728c */ /* 0x008fd2000bf06070 */
[----:B------:R-:W-:Y:S05]  /*4b90*/  BRA.U !UP0, `(.L_x_120) ;  /* 0xfffffffd088c7547 */ /* 0x000fea000b83ffff */
[----:B------:R-:W-:Y:S05]  /*4ba0*/  EXIT ;  /* 0x000000000000794d */ /* 0x000fea0003800000 */
        .weak           $__internal_0_$__cuda_sm20_div_rn_f64_full
        .type           $__internal_0_$__cuda_sm20_div_rn_f64_full,@function
        .size           $__internal_0_$__cuda_sm20_div_rn_f64_full,($__internal_1_$__cuda_sm20_drsqrt_f64_slowpath_v2 - $__internal_0_$__cuda_sm20_div_rn_f64_full)
$__internal_0_$__cuda_sm20_div_rn_f64_full:
[----:B------:R-:W-:Y:S01]  /*4bb0*/  IMAD.MOV.U32 R35, RZ, RZ, R31 ;  /* 0x000000ffff237224 */ /* 0x000fe200078e001f */
[C---:B------:R-:W-:Y:S01]  /*4bc0*/  FSETP.GEU.AND P0, PT, |R13|.reuse, 1.469367938527859385e-39, PT ;  /* 0x001000000d00780b */ /* 0x040fe20003f0e200 */
[----:B------:R-:W-:Y:S01]  /*4bd0*/  IMAD.MOV.U32 R25, RZ, RZ, 0x1ca00000 ;  /* 0x1ca00000ff197424 */ /* 0x000fe200078e00ff */
[----:B------:R-:W-:Y:S01]  /*4be0*/  LOP3.LUT R32, R13, 0x800fffff, RZ, 0xc0, !PT ;  /* 0x800fffff0d207812 */ /* 0x000fe200078ec0ff */
[----:B------:R-:W-:Y:S01]  /*4bf0*/  IMAD.MOV.U32 R34, RZ, RZ, R30 ;  /* 0x000000ffff227224 */ /* 0x000fe200078e001e */
[C---:B------:R-:W-:Y:S01]  /*4c00*/  FSETP.GEU.AND P3, PT, |R35|.reuse, 1.469367938527859385e-39, PT ;  /* 0x001000002300780b */ /* 0x040fe20003f6e200 */
[----:B------:R-:W-:Y:S01]  /*4c10*/  IMAD.MOV.U32 R22, RZ, RZ, 0x1 ;  /* 0x00000001ff167424 */ /* 0x000fe200078e00ff */
[----:B------:R-:W-:Y:S01]  /*4c20*/  LOP3.LUT R33, R32, 0x3ff00000, RZ, 0xfc, !PT ;  /* 0x3ff0000020217812 */ /* 0x000fe200078efcff */
[----:B------:R-:W-:Y:S01]  /*4c30*/  IMAD.MOV.U32 R32, RZ, RZ, R12 ;  /* 0x000000ffff207224 */ /* 0x000fe200078e000c */
[----:B------:R-:W-:Y:S01]  /*4c40*/  LOP3.LUT R27, R35, 0x7ff00000, RZ, 0xc0, !PT ;  /* 0x7ff00000231b7812 */ /* 0x000fe200078ec0ff */
[----:B------:R-:W-:Y:S01]  /*4c50*/  BSSY.RECONVERGENT B0, `(.L_x_121) ;  /* 0x000004f000007945 */ /* 0x000fe20003800200 */
[----:B------:R-:W-:-:S03]  /*4c60*/  LOP3.LUT R29, R13, 0x7ff00000, RZ, 0xc0, !PT ;  /* 0x7ff000000d1d7812 */ /* 0x000fc600078ec0ff */
[----:B------:R-:W-:Y:S01]  /*4c70*/  @!P0 DMUL R32, R12, 8.98846567431157953865e+307 ;  /* 0x7fe000000c208828 */ /* 0x000fe20000000000 */
[----:B------:R-:W-:Y:S01]  /*4c80*/  ISETP.GE.U32.AND P2, PT, R27, R29, PT ;  /* 0x0000001d1b00720c */ /* 0x000fe20003f46070 */
[----:B------:R-:W-:Y:S02]  /*4c90*/  IMAD.MOV.U32 R28, RZ, RZ, R27 ;  /* 0x000000ffff1c7224 */ /* 0x000fe400078e001b */
[----:B------:R-:W-:Y:S01]  /*4ca0*/  @!P3 LOP3.LUT R14, R13, 0x7ff00000, RZ, 0xc0, !PT ;  /* 0x7ff000000d0eb812 */ /* 0x000fe200078ec0ff */
[----:B------:R-:W-:Y:S01]  /*4cb0*/  @!P3 IMAD.MOV.U32 R30, RZ, RZ, RZ ;  /* 0x000000ffff1eb224 */ /* 0x000fe200078e00ff */
[----:B------:R-:W0:Y:S01]  /*4cc0*/  MUFU.RCP64H R23, R33 ;  /* 0x0000002100177308 */ /* 0x000e220000001800 */
[----:B------:R-:W-:Y:S02]  /*4cd0*/  SEL R15, R25, 0x63400000, !P2 ;  /* 0x63400000190f7807 */ /* 0x000fe40005000000 */
[----:B------:R-:W-:Y:S02]  /*4ce0*/  @!P3 ISETP.GE.U32.AND P4, PT, R27, R14, PT ;  /* 0x0000000e1b00b20c */ /* 0x000fe40003f86070 */
[----:B------:R-:W-:-:S02]  /*4cf0*/  LOP3.LUT R15, R15, 0x800fffff, R35, 0xf8, !PT ;  /* 0x800fffff0f0f7812 */ /* 0x000fc400078ef823 */
[----:B------:R-:W-:Y:S02]  /*4d00*/  @!P3 SEL R14, R25, 0x63400000, !P4 ;  /* 0x63400000190eb807 */ /* 0x000fe40006000000 */
[----:B------:R-:W-:Y:S02]  /*4d10*/  @!P0 LOP3.LUT R29, R33, 0x7ff00000, RZ, 0xc0, !PT ;  /* 0x7ff00000211d8812 */ /* 0x000fe400078ec0ff */
[----:B------:R-:W-:-:S04]  /*4d20*/  @!P3 LOP3.LUT R14, R14, 0x80000000, R35, 0xf8, !PT ;  /* 0x800000000e0eb812 */ /* 0x000fc800078ef823 */
[----:B------:R-:W-:Y:S02]  /*4d30*/  @!P3 LOP3.LUT R31, R14, 0x100000, RZ, 0xfc, !PT ;  /* 0x001000000e1fb812 */ /* 0x000fe400078efcff */
[----:B------:R-:W-:-:S06]  /*4d40*/  MOV R14, R34 ;  /* 0x00000022000e7202 */ /* 0x000fcc0000000f00 */
[----:B------:R-:W-:Y:S02]  /*4d50*/  @!P3 DFMA R14, R14, 2, -R30 ;  /* 0x400000000e0eb82b */ /* 0x000fe4000000081e */
[----:B0-----:R-:W-:-:S08]  /*4d60*/  DFMA R30, R22, -R32, 1 ;  /* 0x3ff00000161e742b */ /* 0x001fd00000000820 */
[----:B------:R-:W-:Y:S01]  /*4d70*/  DFMA R30, R30, R30, R30 ;  /* 0x0000001e1e1e722b */ /* 0x000fe2000000001e */
[----:B------:R-:W-:-:S07]  /*4d80*/  @!P3 LOP3.LUT R28, R15, 0x7ff00000, RZ, 0xc0, !PT ;  /* 0x7ff000000f1cb812 */ /* 0x000fce00078ec0ff */
[----:B------:R-:W-:-:S08]  /*4d90*/  DFMA R22, R22, R30, R22 ;  /* 0x0000001e1616722b */ /* 0x000fd00000000016 */
[----:B------:R-:W-:-:S08]  /*4da0*/  DFMA R36, R22, -R32, 1 ;  /* 0x3ff000001624742b */ /* 0x000fd00000000820 */
[----:B------:R-:W-:-:S08]  /*4db0*/  DFMA R36, R22, R36, R22 ;  /* 0x000000241624722b */ /* 0x000fd00000000016 */
[----:B------:R-:W-:-:S08]  /*4dc0*/  DMUL R30, R36, R14 ;  /* 0x0000000e241e7228 */ /* 0x000fd00000000000 */
[----:B------:R-:W-:-:S08]  /*4dd0*/  DFMA R22, R30, -R32, R14 ;  /* 0x800000201e16722b */ /* 0x000fd0000000000e */
[----:B------:R-:W-:Y:S01]  /*4de0*/  DFMA R22, R36, R22, R30 ;  /* 0x000000162416722b */ /* 0x000fe2000000001e */
[----:B------:R-:W-:-:S05]  /*4df0*/  VIADD R30, R28, 0xffffffff ;  /* 0xffffffff1c1e7836 */ /* 0x000fca0000000000 */
[----:B------:R-:W-:Y:S01]  /*4e00*/  ISETP.GT.U32.AND P0, PT, R30, 0x7feffffe, PT ;  /* 0x7feffffe1e00780c */ /* 0x000fe20003f04070 */
[----:B------:R-:W-:-:S05]  /*4e10*/  VIADD R30, R29, 0xffffffff ;  /* 0xffffffff1d1e7836 */ /* 0x000fca0000000000 */
[----:B------:R-:W-:-:S13]  /*4e20*/  ISETP.GT.U32.OR P0, PT, R30, 0x7feffffe, P0 ;  /* 0x7feffffe1e00780c */ /* 0x000fda0000704470 */
[----:B------:R-:W-:Y:S05]  /*4e30*/  @P0 BRA `(.L_x_122) ;  /* 0x00000000006c0947 */ /* 0x000fea0003800000 */
[----:B------:R-:W-:Y:S01]  /*4e40*/  LOP3.LUT R28, R13, 0x7ff00000, RZ, 0xc0, !PT ;  /* 0x7ff000000d1c7812 */ /* 0x000fe200078ec0ff */
[----:B------:R-:W-:-:S03]  /*4e50*/  IMAD.MOV.U32 R34, RZ, RZ, RZ ;  /* 0x000000ffff227224 */ /* 0x000fc600078e00ff */
[CC--:B------:R-:W-:Y:S02]  /*4e60*/  VIADDMNMX R29, R27.reuse, -R28.reuse, 0xb9600000, !PT ;  /* 0xb96000001b1d7446 */ /* 0x0c0fe4000780091c */
[----:B------:R-:W-:Y:S02]  /*4e70*/  ISETP.GE.U32.AND P0, PT, R27, R28, PT ;  /* 0x0000001c1b00720c */ /* 0x000fe40003f06070 */
[----:B------:R-:W-:Y:S02]  /*4e80*/  VIMNMX R29, PT, PT, R29, 0x46a00000, PT ;  /* 0x46a000001d1d7848 */ /* 0x000fe40003fe0100 */
[----:B------:R-:W-:-:S04]  /*4e90*/  SEL R28, R25, 0x63400000, !P0 ;  /* 0x63400000191c7807 */ /* 0x000fc80004000000 */
[----:B------:R-:W-:-:S05]  /*4ea0*/  IADD3 R28, PT, PT, -R28, R29, RZ ;  /* 0x0000001d1c1c7210 */ /* 0x000fca0007ffe1ff */
[----:B------:R-:W-:-:S06]  /*4eb0*/  VIADD R35, R28, 0x7fe00000 ;  /* 0x7fe000001c237836 */ /* 0x000fcc0000000000 */
[----:B------:R-:W-:-:S10]  /*4ec0*/  DMUL R30, R22, R34 ;  /* 0x00000022161e7228 */ /* 0x000fd40000000000 */
[----:B------:R-:W-:-:S13]  /*4ed0*/  FSETP.GTU.AND P0, PT, |R31|, 1.469367938527859385e-39, PT ;  /* 0x001000001f00780b */ /* 0x000fda0003f0c200 */
[----:B------:R-:W-:Y:S05]  /*4ee0*/  @P0 BRA `(.L_x_123) ;  /* 0x0000000000940947 */ /* 0x000fea0003800000 */
[----:B------:R-:W-:Y:S01]  /*4ef0*/  DFMA R14, R22, -R32, R14 ;  /* 0x80000020160e722b */ /* 0x000fe2000000000e */
[----:B------:R-:W-:-:S09]  /*4f00*/  IMAD.MOV.U32 R34, RZ, RZ, RZ ;  /* 0x000000ffff227224 */ /* 0x000fd200078e00ff */
[C---:B------:R-:W-:Y:S02]  /*4f10*/  FSETP.NEU.AND P0, PT, R15.reuse, RZ, PT ;  /* 0x000000ff0f00720b */ /* 0x040fe40003f0d000 */
[----:B------:R-:W-:-:S04]  /*4f20*/  LOP3.LUT R13, R15, 0x80000000, R13, 0x48, !PT ;  /* 0x800000000f0d7812 */ /* 0x000fc800078e480d */
[----:B------:R-:W-:-:S07]  /*4f30*/  LOP3.LUT R35, R13, R35, RZ, 0xfc, !PT ;  /* 0x000000230d237212 */ /* 0x000fce00078efcff */
[----:B------:R-:W-:Y:S05]  /*4f40*/  @!P0 BRA `(.L_x_123) ;  /* 0x00000000007c8947 */ /* 0x000fea0003800000 */
[----:B------:R-:W-:Y:S02]  /*4f50*/  IMAD.MOV R15, RZ, RZ, -R28 ;  /* 0x000000ffff0f7224 */ /* 0x000fe400078e0a1c */
[----:B------:R-:W-:-:S06]  /*4f60*/  IMAD.MOV.U32 R14, RZ, RZ, RZ ;  /* 0x000000ffff0e7224 */ /* 0x000fcc00078e00ff */
[----:B------:R-:W-:Y:S02]  /*4f70*/  DFMA R14, R30, -R14, R22 ;  /* 0x8000000e1e0e722b */ /* 0x000fe40000000016 */
[----:B------:R-:W-:-:S04]  /*4f80*/  DMUL.RP R22, R22, R34 ;  /* 0x0000002216167228 */ /* 0x000fc80000008000 */
[----:B------:R-:W-:-:S04]  /*4f90*/  IADD3 R14, PT, PT, -R28, -0x43300000, RZ ;  /* 0xbcd000001c0e7810 */ /* 0x000fc80007ffe1ff */
[----:B------:R-:W-:Y:S02]  /*4fa0*/  FSETP.NEU.AND P0, PT, |R15|, R14, PT ;  /* 0x0000000e0f00720b */ /* 0x000fe40003f0d200 */
[----:B------:R-:W-:Y:S02]  /*4fb0*/  LOP3.LUT R13, R23, R13, RZ, 0x3c, !PT ;  /* 0x0000000d170d7212 */ /* 0x000fe400078e3cff */
[----:B------:R-:W-:Y:S02]  /*4fc0*/  FSEL R30, R22, R30, !P0 ;  /* 0x0000001e161e7208 */ /* 0x000fe40004000000 */
[----:B------:R-:W-:Y:S01]  /*4fd0*/  FSEL R31, R13, R31, !P0 ;  /* 0x0000001f0d1f7208 */ /* 0x000fe20004000000 */
[----:B------:R-:W-:Y:S06]  /*4fe0*/  BRA `(.L_x_123) ;  /* 0x0000000000547947 */ /* 0x000fec0003800000 */
.L_x_122:
[----:B------:R-:W-:-:S14]  /*4ff0*/  DSETP.NAN.AND P0, PT, R34, R34, PT ;  /* 0x000000222200722a */ /* 0x000fdc0003f08000 */
[----:B------:R-:W-:Y:S05]  /*5000*/  @P0 BRA `(.L_x_124) ;  /* 0x0000000000440947 */ /* 0x000fea0003800000 */
[----:B------:R-:W-:-:S14]  /*5010*/  DSETP.NAN.AND P0, PT, R12, R12, PT ;  /* 0x0000000c0c00722a */ /* 0x000fdc0003f08000 */
[----:B------:R-:W-:Y:S05]  /*5020*/  @P0 BRA `(.L_x_125) ;  /* 0x0000000000300947 */ /* 0x000fea0003800000 */
[----:B------:R-:W-:Y:S01]  /*5030*/  ISETP.NE.AND P0, PT, R28, R29, PT ;  /* 0x0000001d1c00720c */ /* 0x000fe20003f05270 */
[----:B------:R-:W-:Y:S01]  /*5040*/  IMAD.MOV.U32 R31, RZ, RZ, -0x80000 ;  /* 0xfff80000ff1f7424 */ /* 0x000fe200078e00ff */
[----:B------:R-:W-:-:S11]  /*5050*/  MOV R30, 0x0 ;  /* 0x00000000001e7802 */ /* 0x000fd60000000f00 */
[----:B------:R-:W-:Y:S05]  /*5060*/  @!P0 BRA `(.L_x_123) ;  /* 0x0000000000348947 */ /* 0x000fea0003800000 */
[----:B------:R-:W-:Y:S02]  /*5070*/  ISETP.NE.AND P0, PT, R28, 0x7ff00000, PT ;  /* 0x7ff000001c00780c */ /* 0x000fe40003f05270 */
[----:B------:R-:W-:Y:S02]  /*5080*/  LOP3.LUT R31, R35, 0x80000000, R13, 0x48, !PT ;  /* 0x80000000231f7812 */ /* 0x000fe400078e480d */
[----:B------:R-:W-:-:S13]  /*5090*/  ISETP.EQ.OR P0, PT, R29, RZ, !P0 ;  /* 0x000000ff1d00720c */ /* 0x000fda0004702670 */
[----:B------:R-:W-:Y:S01]  /*50a0*/  @P0 LOP3.LUT R12, R31, 0x7ff00000, RZ, 0xfc, !PT ;  /* 0x7ff000001f0c0812 */ /* 0x000fe200078efcff */
[----:B------:R-:W-:Y:S02]  /*50b0*/  @!P0 IMAD.MOV.U32 R30, RZ, RZ, RZ ;  /* 0x000000ffff1e8224 */ /* 0x000fe400078e00ff */
[----:B------:R-:W-:Y:S02]  /*50c0*/  @P0 IMAD.MOV.U32 R30, RZ, RZ, RZ ;  /* 0x000000ffff1e0224 */ /* 0x000fe400078e00ff */
[----:B------:R-:W-:Y:S01]  /*50d0*/  @P0 IMAD.MOV.U32 R31, RZ, RZ, R12 ;  /* 0x000000ffff1f0224 */ /* 0x000fe200078e000c */
[----:B------:R-:W-:Y:S06]  /*50e0*/  BRA `(.L_x_123) ;  /* 0x0000000000147947 */ /* 0x000fec0003800000 */
.L_x_125:
[----:B------:R-:W-:Y:S01]  /*50f0*/  LOP3.LUT R31, R13, 0x80000, RZ, 0xfc, !PT ;  /* 0x000800000d1f7812 */ /* 0x000fe200078efcff */
[----:B------:R-:W-:Y:S01]  /*5100*/  IMAD.MOV.U32 R30, RZ, RZ, R12 ;  /* 0x000000ffff1e7224 */ /* 0x000fe200078e000c */
[----:B------:R-:W-:Y:S06]  /*5110*/  BRA `(.L_x_123) ;  /* 0x0000000000087947 */ /* 0x000fec0003800000 */
.L_x_124:
[----:B------:R-:W-:Y:S02]  /*5120*/  LOP3.LUT R31, R35, 0x80000, RZ, 0xfc, !PT ;  /* 0x00080000231f7812 */ /* 0x000fe400078efcff */
[----:B------:R-:W-:-:S07]  /*5130*/  MOV R30, R34 ;  /* 0x00000022001e7202 */ /* 0x000fce0000000f00 */
.L_x_123:
[----:B------:R-:W-:Y:S05]  /*5140*/  BSYNC.RECONVERGENT B0 ;  /* 0x0000000000007941 */ /* 0x000fea0003800200 */
.L_x_121:
[----:B------:R-:W-:Y:S02]  /*5150*/  IMAD.MOV.U32 R27, RZ, RZ, 0x0 ;  /* 0x00000000ff1b7424 */ /* 0x000fe400078e00ff */
[----:B------:R-:W-:Y:S02]  /*5160*/  IMAD.MOV.U32 R12, RZ, RZ, R30 ;  /* 0x000000ffff0c7224 */ /* 0x000fe400078e001e */
[----:B------:R-:W-:Y:S01]  /*5170*/  IMAD.MOV.U32 R13, RZ, RZ, R31 ;  /* 0x000000ffff0d7224 */ /* 0x000fe200078e001f */
[----:B------:R-:W-:Y:S06]  /*5180*/  RET.REL.NODEC R26 `(_Z10PDH_kernel12atomdesc_gpuP10hist_entryiiii) ;  /* 0xffffffac1a9c7950 */ /* 0x000fec0003c3ffff */
        .weak           $__internal_1_$__cuda_sm20_drsqrt_f64_slowpath_v2
        .type           $__internal_1_$__cuda_sm20_drsqrt_f64_slowpath_v2,@function
        .size           $__internal_1_$__cuda_sm20_drsqrt_f64_slowpath_v2,(.L_x_132 - $__internal_1_$__cuda_sm20_drsqrt_f64_slowpath_v2)
$__internal_1_$__cuda_sm20_drsqrt_f64_slowpath_v2:
[----:B------:R-:W-:Y:S01]  /*5190*/  DSETP.NEU.AND P0, PT, R28, RZ, PT ;  /* 0x000000ff1c00722a */ /* 0x000fe20003f0d000 */
[----:B------:R-:W-:Y:S01]  /*51a0*/  BSSY.RECONVERGENT B0, `(.L_x_126) ;  /* 0x000001c000007945 */ /* 0x000fe20003800200 */
[----:B------:R-:W-:-:S12]  /*51b0*/  LOP3.LUT R12, R29, 0x80000000, RZ, 0xc0, !PT ;  /* 0x800000001d0c7812 */ /* 0x000fd800078ec0ff */
[----:B------:R-:W-:Y:S05]  /*51c0*/  @!P0 BRA `(.L_x_127) ;  /* 0x00000000005c8947 */ /* 0x000fea0003800000 */
[----:B------:R-:W-:-:S14]  /*51d0*/  DSETP.GTU.AND P0, PT, |R28|, +INF , PT ;  /* 0x7ff000001c00742a */ /* 0x000fdc0003f0c200 */
[----:B------:R-:W-:Y:S05]  /*51e0*/  @P0 BRA `(.L_x_128) ;  /* 0x00000000004c0947 */ /* 0x000fea0003800000 */
[----:B------:R-:W-:-:S13]  /*51f0*/  ISETP.NE.AND P0, PT, R12, RZ, PT ;  /* 0x000000ff0c00720c */ /* 0x000fda0003f05270 */
[----:B------:R-:W-:Y:S02]  /*5200*/  @P0 IMAD.MOV.U32 R12, RZ, RZ, 0x0 ;  /* 0x00000000ff0c0424 */ /* 0x000fe400078e00ff */
[----:B------:R-:W-:Y:S01]  /*5210*/  @P0 IMAD.MOV.U32 R13, RZ, RZ, -0x80000 ;  /* 0xfff80000ff0d0424 */ /* 0x000fe200078e00ff */
[----:B------:R-:W-:Y:S06]  /*5220*/  @P0 BRA `(.L_x_129) ;  /* 0x00000000004c0947 */ /* 0x000fec0003800000 */
[----:B------:R-:W-:-:S14]  /*5230*/  DSETP.NEU.AND P0, PT, |R28|, +INF , PT ;  /* 0x7ff000001c00742a */ /* 0x000fdc0003f0d200 */
[----:B------:R-:W-:Y:S01]  /*5240*/  @!P0 CS2R R12, SRZ ;  /* 0x00000000000c8805 */ /* 0x000fe2000001ff00 */
[----:B------:R-:W-:Y:S06]  /*5250*/  @!P0 BRA `(.L_x_129) ;  /* 0x0000000000408947 */ /* 0x000fec0003800000 */
[----:B------:R-:W-:Y:S01]  /*5260*/  DMUL R28, R28, 1.80143985094819840000e+16 ;  /* 0x435000001c1c7828 */ /* 0x000fe20000000000 */
[----:B------:R-:W-:Y:S01]  /*5270*/  MOV R22, RZ ;  /* 0x000000ff00167202 */ /* 0x000fe20000000f00 */
[----:B------:R-:W-:Y:S02]  /*5280*/  IMAD.MOV.U32 R12, RZ, RZ, 0x0 ;  /* 0x00000000ff0c7424 */ /* 0x000fe400078e00ff */
[----:B------:R-:W-:Y:S02]  /*5290*/  IMAD.MOV.U32 R13, RZ, RZ, 0x3fd80000 ;  /* 0x3fd80000ff0d7424 */ /* 0x000fe400078e00ff */
[----:B------:R-:W0:Y:S02]  /*52a0*/  MUFU.RSQ64H R23, R29 ;  /* 0x0000001d00177308 */ /* 0x000e240000001c00 */
[----:B0-----:R-:W-:-:S08]  /*52b0*/  DMUL R14, R22, R22 ;  /* 0x00000016160e7228 */ /* 0x001fd00000000000 */
[----:B------:R-:W-:-:S08]  /*52c0*/  DFMA R14, R28, -R14, 1 ;  /* 0x3ff000001c0e742b */ /* 0x000fd0000000080e */
[----:B------:R-:W-:Y:S02]  /*52d0*/  DFMA R12, R14, R12, 0.5 ;  /* 0x3fe000000e0c742b */ /* 0x000fe4000000000c */
[----:B------:R-:W-:-:S08]  /*52e0*/  DMUL R14, R22, R14 ;  /* 0x0000000e160e7228 */ /* 0x000fd00000000000 */
[----:B------:R-:W-:-:S08]  /*52f0*/  DFMA R12, R12, R14, R22 ;  /* 0x0000000e0c0c722b */ /* 0x000fd00000000016 */
[----:B------:R-:W-:Y:S01]  /*5300*/  DMUL R12, R12, 134217728 ;  /* 0x41a000000c0c7828 */ /* 0x000fe20000000000 */
[----:B------:R-:W-:Y:S10]  /*5310*/  BRA `(.L_x_129) ;  /* 0x0000000000107947 */ /* 0x000ff40003800000 */
.L_x_128:
[----:B------:R-:W-:Y:S01]  /*5320*/  DADD R12, R28, R28 ;  /* 0x000000001c0c7229 */ /* 0x000fe2000000001c */
[----:B------:R-:W-:Y:S10]  /*5330*/  BRA `(.L_x_129) ;  /* 0x0000000000087947 */ /* 0x000ff40003800000 */
.L_x_127:
[----:B------:R-:W-:Y:S01]  /*5340*/  LOP3.LUT R13, R12, 0x7ff00000, RZ, 0xfc, !PT ;  /* 0x7ff000000c0d7812 */ /* 0x000fe200078efcff */
[----:B------:R-:W-:-:S07]  /*5350*/  IMAD.MOV.U32 R12, RZ, RZ, RZ ;  /* 0x000000ffff0c7224 */ /* 0x000fce00078e00ff */
.L_x_129:
[----:B------:R-:W-:Y:S05]  /*5360*/  BSYNC.RECONVERGENT B0 ;  /* 0x0000000000007941 */ /* 0x000fea0003800200 */
.L_x_126:
[----:B------:R-:W-:-:S04]  /*5370*/  IMAD.MOV.U32 R27, RZ, RZ, 0x0 ;  /* 0x00000000ff1b7424 */ /* 0x000fc800078e00ff */
[----:B------:R-:W-:Y:S05]  /*5380*/  RET.REL.NODEC R26 `(_Z10PDH_kernel12atomdesc_gpuP10hist_entryiiii) ;  /* 0xffffffac1a1c7950 */ /* 0x000fea0003c3ffff */
.L_x_130:
        /* <DEDUP_REMOVED lines=15> */
.L_x_132:


//--------------------- .nv.shared._Z9reductionP10hist_entryii --------------------------
	.section	.nv.shared._Z9reductionP10hist_entryii,"aw",@nobits
	.sectionflags	@""
	.align	16
.nv.shared._Z9reductionP10hist_entryii:
	.zero		1536


//--------------------- .nv.shared.reserved.0     --------------------------
	.section	.nv.shared.reserved.0,"aw",@nobits
	.weak		__nv_reservedSMEM_offset_0_alias
	.size		__nv_reservedSMEM_offset_0_alias, 0, 64
	.other		__nv_reservedSMEM_offset_0_alias,@"STO_CUDA_RESERVED_SHARED STV_DEFAULT"
__nv_reservedSMEM_offset_0_alias:
	.zero		0
	.zero		64


//--------------------- .nv.shared._Z10PDH_kernel12atomdesc_gpuP10hist_entryiiii --------------------------
	.section	.nv.shared._Z10PDH_kernel12atomdesc_gpuP10hist_entryiiii,"aw",@nobits
	.sectionflags	@""
	.align	16
	.zero		1024


//--------------------- .nv.constant0._Z9reductionP10hist_entryii --------------------------
	.section	.nv.constant0._Z9reductionP10hist_entryii,"a",@progbits
	.sectionflags	@""
	.align	4
.nv.constant0._Z9reductionP10hist_entryii:
	.zero		912


//--------------------- .nv.constant0._Z10PDH_kernel12atomdesc_gpuP10hist_entryiiii --------------------------
	.section	.nv.constant0._Z10PDH_kernel12atomdesc_gpuP10hist_entryiiii,"a",@progbits
	.sectionflags	@""
	.align	4
.nv.constant0._Z10PDH_kernel12atomdesc_gpuP10hist_entryiiii:
	.zero		944


//--------------------- SYMBOLS --------------------------

	.type		.nv.reservedSmem.offset0,@object
	.size		.nv.reservedSmem.offset0,0x4
	.type		.nv.reservedSmem.cap,@object
	.size		.nv.reservedSmem.cap,0x4
